	.target	sm_90a

	.elftype	@"ET_EXEC"


//--------------------- .note.nv.tkinfo           --------------------------
	.section	.note.nv.tkinfo,"",@"SHT_NOTE"
	.sectionflags	@"SHF_NOTE_NV_TKINFO"
	.tkinfo
        /*0018*/ 	.word	0x00000002
        /*0030*/ 	.string	""
        /*0030*/ 	.string	"ptxas"
        /*0030*/ 	.string	"Cuda compilation tools, release 13.0, V13.0.88"
        /*0030*/ 	.string	"Build cuda_13.0.r13.0/compiler.36424714_0"
        /*0030*/ 	.string	"-arch sm_90a -m 64 "



//--------------------- .note.nv.cuinfo           --------------------------
	.section	.note.nv.cuinfo,"",@"SHT_NOTE"
	.sectionflags	@"SHF_NOTE_NV_CUINFO"
        /*0018*/ 	.short	0x0002
        /*001a*/ 	.short	0x005a
        /*001c*/ 	.short	0x0082
	.zero		2


//--------------------- .nv.info                  --------------------------
	.section	.nv.info,"",@"SHT_CUDA_INFO"
	.align	4


	//----- nvinfo : EIATTR_REGCOUNT
	.align		4
        /*0000*/ 	.byte	0x04, 0x2f
        /*0002*/ 	.short	(.L_15 - .L_14)
	.align		4
.L_14:
        /*0004*/ 	.word	index@(_ZN7cutlass13device_kernelINS_4gemm6kernel13GemmUniversalIN4cute5tupleIJiiiiEEENS1_10collective13CollectiveMmaINS1_34MainloopSm90TmaGmmaWarpSpecializedILi28ENS5_IJNS4_1CILi2EEENSA_ILi4EEENSA_ILi1EEEEEENS1_32KernelTmaWarpSpecializedPingpongEEENS5_IJNSA_ILi64EEESH_NSA_ILi32EEEEEENS_10bfloat16_tENS5_IJlSD_lEEESK_SL_NS4_8TiledMMAINS4_8MMA_AtomIJNS4_4SM904GMMA27MMA_64x64x16_F32BF16BF16_SSILNSP_5MajorE0ELSR_0ELNSP_7ScaleInE1ELSS_1EEEEEENS4_6LayoutINS5_IJSD_SD_SD_EEENS5_IJNSA_ILi0EEESX_SX_EEEEENS5_IJNS4_10UnderscoreES10_S10_EEEEENS4_23SM90_TMA_LOAD_MULTICASTENS4_14ComposedLayoutINS4_7SwizzleILi2ELi4ELi3EEENS4_18smem_ptr_flag_bitsILi16EEENSV_INS5_IJNSA_ILi8EEESI_EEENS5_IJSI_SD_EEEEEEEvNS4_8identityES13_S1D_vS1E_EENS_8epilogue10collective6detail29Sm90TmaWarpSpecializedAdapterINS1H_15DefaultEpilogueISK_SL_SL_NS1G_6thread17LinearCombinationISK_Li1EffLNS1L_9ScaleType4KindE0ELNS_15FloatRoundStyleE2ESK_EENS1_15EpilogueDefaultEEEEEvvEEEEvNT_6ParamsE)
        /*0008*/ 	.word	0x000000a8


	//----- nvinfo : EIATTR_FRAME_SIZE
	.align		4
.L_15:
        /*000c*/ 	.byte	0x04, 0x11
        /*000e*/ 	.short	(.L_17 - .L_16)
	.align		4
.L_16:
        /*0010*/ 	.word	index@(_ZN7cutlass13device_kernelINS_4gemm6kernel13GemmUniversalIN4cute5tupleIJiiiiEEENS1_10collective13CollectiveMmaINS1_34MainloopSm90TmaGmmaWarpSpecializedILi28ENS5_IJNS4_1CILi2EEENSA_ILi4EEENSA_ILi1EEEEEENS1_32KernelTmaWarpSpecializedPingpongEEENS5_IJNSA_ILi64EEESH_NSA_ILi32EEEEEENS_10bfloat16_tENS5_IJlSD_lEEESK_SL_NS4_8TiledMMAINS4_8MMA_AtomIJNS4_4SM904GMMA27MMA_64x64x16_F32BF16BF16_SSILNSP_5MajorE0ELSR_0ELNSP_7ScaleInE1ELSS_1EEEEEENS4_6LayoutINS5_IJSD_SD_SD_EEENS5_IJNSA_ILi0EEESX_SX_EEEEENS5_IJNS4_10UnderscoreES10_S10_EEEEENS4_23SM90_TMA_LOAD_MULTICASTENS4_14ComposedLayoutINS4_7SwizzleILi2ELi4ELi3EEENS4_18smem_ptr_flag_bitsILi16EEENSV_INS5_IJNSA_ILi8EEESI_EEENS5_IJSI_SD_EEEEEEEvNS4_8identityES13_S1D_vS1E_EENS_8epilogue10collective6detail29Sm90TmaWarpSpecializedAdapterINS1H_15DefaultEpilogueISK_SL_SL_NS1G_6thread17LinearCombinationISK_Li1EffLNS1L_9ScaleType4KindE0ELNS_15FloatRoundStyleE2ESK_EENS1_15EpilogueDefaultEEEEEvvEEEEvNT_6ParamsE)
        /*0014*/ 	.word	0x00000008


	//----- nvinfo : EIATTR_MIN_STACK_SIZE
	.align		4
.L_17:
        /*0018*/ 	.byte	0x04, 0x12
        /*001a*/ 	.short	(.L_19 - .L_18)
	.align		4
.L_18:
        /*001c*/ 	.word	index@(_ZN7cutlass13device_kernelINS_4gemm6kernel13GemmUniversalIN4cute5tupleIJiiiiEEENS1_10collective13CollectiveMmaINS1_34MainloopSm90TmaGmmaWarpSpecializedILi28ENS5_IJNS4_1CILi2EEENSA_ILi4EEENSA_ILi1EEEEEENS1_32KernelTmaWarpSpecializedPingpongEEENS5_IJNSA_ILi64EEESH_NSA_ILi32EEEEEENS_10bfloat16_tENS5_IJlSD_lEEESK_SL_NS4_8TiledMMAINS4_8MMA_AtomIJNS4_4SM904GMMA27MMA_64x64x16_F32BF16BF16_SSILNSP_5MajorE0ELSR_0ELNSP_7ScaleInE1ELSS_1EEEEEENS4_6LayoutINS5_IJSD_SD_SD_EEENS5_IJNSA_ILi0EEESX_SX_EEEEENS5_IJNS4_10UnderscoreES10_S10_EEEEENS4_23SM90_TMA_LOAD_MULTICASTENS4_14ComposedLayoutINS4_7SwizzleILi2ELi4ELi3EEENS4_18smem_ptr_flag_bitsILi16EEENSV_INS5_IJNSA_ILi8EEESI_EEENS5_IJSI_SD_EEEEEEEvNS4_8identityES13_S1D_vS1E_EENS_8epilogue10collective6detail29Sm90TmaWarpSpecializedAdapterINS1H_15DefaultEpilogueISK_SL_SL_NS1G_6thread17LinearCombinationISK_Li1EffLNS1L_9ScaleType4KindE0ELNS_15FloatRoundStyleE2ESK_EENS1_15EpilogueDefaultEEEEEvvEEEEvNT_6ParamsE)
        /*0020*/ 	.word	0x00000008
.L_19:


//--------------------- .nv.compat                --------------------------
	.section	.nv.compat,"",@"SHT_CUDA_COMPAT_INFO"
	.align	4
        /*0000*/ 	.byte	0x02, 0x09, 0x01, 0x00, 0x02, 0x02, 0x04, 0x00, 0x02, 0x05, 0x05, 0x00, 0x03, 0x07, 0x01, 0x01
        /*0010*/ 	.byte	0x02, 0x03, 0x01, 0x00, 0x02, 0x06, 0x01, 0x00, 0x04, 0x0b, 0x08, 0x00, 0x00, 0x00, 0x00, 0x00
        /*0020*/ 	.byte	0x00, 0x00, 0x00, 0x00


//--------------------- .nv.info._ZN7cutlass13device_kernelINS_4gemm6kernel13GemmUniversalIN4cute5tupleIJiiiiEEENS1_10collective13CollectiveMmaINS1_34MainloopSm90TmaGmmaWarpSpecializedILi28ENS5_IJNS4_1CILi2EEENSA_ILi4EEENSA_ILi1EEEEEENS1_32KernelTmaWarpSpecializedPingpongEEENS5_IJNSA_ILi64EEESH_NSA_ILi32EEEEEENS_10bfloat16_tENS5_IJlSD_lEEESK_SL_NS4_8TiledMMAINS4_8MMA_AtomIJNS4_4SM904GMMA27MMA_64x64x16_F32BF16BF16_SSILNSP_5MajorE0ELSR_0ELNSP_7ScaleInE1ELSS_1EEEEEENS4_6LayoutINS5_IJSD_SD_SD_EEENS5_IJNSA_ILi0EEESX_SX_EEEEENS5_IJNS4_10UnderscoreES10_S10_EEEEENS4_23SM90_TMA_LOAD_MULTICASTENS4_14ComposedLayoutINS4_7SwizzleILi2ELi4ELi3EEENS4_18smem_ptr_flag_bitsILi16EEENSV_INS5_IJNSA_ILi8EEESI_EEENS5_IJSI_SD_EEEEEEEvNS4_8identityES13_S1D_vS1E_EENS_8epilogue10collective6detail29Sm90TmaWarpSpecializedAdapterINS1H_15DefaultEpilogueISK_SL_SL_NS1G_6thread17LinearCombinationISK_Li1EffLNS1L_9ScaleType4KindE0ELNS_15FloatRoundStyleE2ESK_EENS1_15EpilogueDefaultEEEEEvvEEEEvNT_6ParamsE --------------------------
	.section	.nv.info._ZN7cutlass13device_kernelINS_4gemm6kernel13GemmUniversalIN4cute5tupleIJiiiiEEENS1_10collective13CollectiveMmaINS1_34MainloopSm90TmaGmmaWarpSpecializedILi28ENS5_IJNS4_1CILi2EEENSA_ILi4EEENSA_ILi1EEEEEENS1_32KernelTmaWarpSpecializedPingpongEEENS5_IJNSA_ILi64EEESH_NSA_ILi32EEEEEENS_10bfloat16_tENS5_IJlSD_lEEESK_SL_NS4_8TiledMMAINS4_8MMA_AtomIJNS4_4SM904GMMA27MMA_64x64x16_F32BF16BF16_SSILNSP_5MajorE0ELSR_0ELNSP_7ScaleInE1ELSS_1EEEEEENS4_6LayoutINS5_IJSD_SD_SD_EEENS5_IJNSA_ILi0EEESX_SX_EEEEENS5_IJNS4_10UnderscoreES10_S10_EEEEENS4_23SM90_TMA_LOAD_MULTICASTENS4_14ComposedLayoutINS4_7SwizzleILi2ELi4ELi3EEENS4_18smem_ptr_flag_bitsILi16EEENSV_INS5_IJNSA_ILi8EEESI_EEENS5_IJSI_SD_EEEEEEEvNS4_8identityES13_S1D_vS1E_EENS_8epilogue10collective6detail29Sm90TmaWarpSpecializedAdapterINS1H_15DefaultEpilogueISK_SL_SL_NS1G_6thread17LinearCombinationISK_Li1EffLNS1L_9ScaleType4KindE0ELNS_15FloatRoundStyleE2ESK_EENS1_15EpilogueDefaultEEEEEvvEEEEvNT_6ParamsE,"",@"SHT_CUDA_INFO"
	.sectionflags	@""
	.align	4


	//----- nvinfo : EIATTR_CUDA_API_VERSION
	.align		4
        /*0000*/ 	.byte	0x04, 0x37
        /*0002*/ 	.short	(.L_21 - .L_20)
.L_20:
        /*0004*/ 	.word	0x00000082


	//----- nvinfo : EIATTR_KPARAM_INFO
	.align		4
.L_21:
        /*0008*/ 	.byte	0x04, 0x17
        /*000a*/ 	.short	(.L_23 - .L_22)
.L_22:
        /*000c*/ 	.word	0x00000000
        /*0010*/ 	.short	0x0000
        /*0012*/ 	.short	0x0070
        /*0014*/ 	.byte	0x00, 0xf0, 0x01, 0x10


	//----- nvinfo : EIATTR_SPARSE_MMA_MASK
	.align		4
.L_23:
        /*0018*/ 	.byte	0x03, 0x50
        /*001a*/ 	.short	0x0000


	//----- nvinfo : EIATTR_MAXREG_COUNT
	.align		4
        /*001c*/ 	.byte	0x03, 0x1b
        /*001e*/ 	.short	0x00a8


	//----- nvinfo : EIATTR_NUM_BARRIERS
	.align		4
        /*0020*/ 	.byte	0x02, 0x4c
        /*0022*/ 	.byte	0x01
	.zero		1


	//----- nvinfo : EIATTR_EXTERNS
	.align		4
        /*0024*/ 	.byte	0x04, 0x0f
        /*0026*/ 	.short	(.L_25 - .L_24)


	//   ....[0]....
	.align		4
.L_24:
        /*0028*/ 	.word	index@(__assertfail)


	//----- nvinfo : EIATTR_ANNOTATIONS
	.align		4
.L_25:
        /*002c*/ 	.byte	0x04, 0x55
        /*002e*/ 	.short	(.L_27 - .L_26)


	//   ....[0]....
.L_26:
        /*0030*/ 	.word	0x00000001
        /*0034*/ 	.byte	0xe0, 0x10, 0x00, 0x00, 0x01, 0x00, 0x00, 0x00, 0xd0, 0x46, 0x00, 0x00, 0x01, 0x00, 0x00, 0x00
        /*0044*/ 	.byte	0x50, 0x54, 0x00, 0x00


	//----- nvinfo : EIATTR_MERCURY_ISA_VERSION
	.align		4
.L_27:
        /*0048*/ 	.byte	0x03, 0x5f
        /*004a*/ 	.short	0x0101


	//----- nvinfo : EIATTR_INT_WARP_WIDE_INSTR_OFFSETS
	.align		4
        /*004c*/ 	.byte	0x04, 0x31
        /*004e*/ 	.short	(.L_29 - .L_28)


	//   ....[0]....
.L_28:
        /*0050*/ 	.word	0x00000860


	//   ....[1]....
        /*0054*/ 	.word	0x00000890


	//   ....[2]....
        /*0058*/ 	.word	0x000008d0


	//   ....[3]....
        /*005c*/ 	.word	0x00000a00


	//   ....[4]....
        /*0060*/ 	.word	0x00000a10


	//   ....[5]....
        /*0064*/ 	.word	0x00000a20


	//   ....[6]....
        /*0068*/ 	.word	0x00000ac0


	//   ....[7]....
        /*006c*/ 	.word	0x00000b00


	//   ....[8]....
        /*0070*/ 	.word	0x00002150


	//----- nvinfo : EIATTR_COOP_GROUP_MASK_REGIDS
	.align		4
.L_29:
        /*0074*/ 	.byte	0x04, 0x29
        /*0076*/ 	.short	(.L_31 - .L_30)


	//   ....[0]....
.L_30:
        /*0078*/ 	.word	0xffffffff


	//   ....[1]....
        /*007c*/ 	.word	0xffffffff


	//   ....[2]....
        /*0080*/ 	.word	0xffffffff


	//   ....[3]....
        /*0084*/ 	.word	0xffffffff


	//   ....[4]....
        /*0088*/ 	.word	0xffffffff


	//   ....[5]....
        /*008c*/ 	.word	0xffffffff


	//   ....[6]....
        /*0090*/ 	.word	0xffffffff


	//----- nvinfo : EIATTR_COOP_GROUP_INSTR_OFFSETS
	.align		4
.L_31:
        /*0094*/ 	.byte	0x04, 0x28
        /*0096*/ 	.short	(.L_33 - .L_32)


	//   ....[0]....
.L_32:
        /*0098*/ 	.word	0x00000070


	//   ....[1]....
        /*009c*/ 	.word	0x00000080


	//   ....[2]....
        /*00a0*/ 	.word	0x00000140


	//   ....[3]....
        /*00a4*/ 	.word	0x00000620


	//   ....[4]....
        /*00a8*/ 	.word	0x00000660


	//   ....[5]....
        /*00ac*/ 	.word	0x00000a40


	//   ....[6]....
        /*00b0*/ 	.word	0x00000c80


	//----- nvinfo : EIATTR_REG_RECONFIG
	.align		4
.L_33:
        /*00b4*/ 	.byte	0x01, 0x54
	.zero		2


	//----- nvinfo : EIATTR_SYSCALL_OFFSETS
	.align		4
        /*00b8*/ 	.byte	0x04, 0x46
        /*00ba*/ 	.short	(.L_35 - .L_34)


	//   ....[0]....
.L_34:
        /*00bc*/ 	.word	0x00001b90


	//----- nvinfo : EIATTR_MBARRIER_INSTR_OFFSETS
	.align		4
.L_35:
        /*00c0*/ 	.byte	0x04, 0x39
        /*00c2*/ 	.short	(.L_37 - .L_36)


	//   ....[0]....
.L_36:
        /*00c4*/ 	.word	0x00000280
        /*00c8*/ 	.word	0x000000ff
        /*00cc*/ 	.word	0x00000000
        /*00d0*/ 	.short	0x0100
        /*00d2*/ 	.byte	0x08
	.zero		1


	//   ....[1]....
        /*00d4*/ 	.word	0x00000290
        /*00d8*/ 	.word	0x000000ff
        /*00dc*/ 	.word	0x000000e0
        /*00e0*/ 	.short	0x0100
        /*00e2*/ 	.byte	0x08
	.zero		1


	//   ....[2]....
        /*00e4*/ 	.word	0x000002a0
        /*00e8*/ 	.word	0x000000ff
        /*00ec*/ 	.word	0x00000008
        /*00f0*/ 	.short	0x0100
        /*00f2*/ 	.byte	0x08
	.zero		1


	//   ....[3]....
        /*00f4*/ 	.word	0x000002b0
        /*00f8*/ 	.word	0x000000ff
        /*00fc*/ 	.word	0x000000e8
        /*0100*/ 	.short	0x0100
        /*0102*/ 	.byte	0x08
	.zero		1


	//   ....[4]....
        /*0104*/ 	.word	0x000002c0
        /*0108*/ 	.word	0x000000ff
        /*010c*/ 	.word	0x00000010
        /*0110*/ 	.short	0x0100
        /*0112*/ 	.byte	0x08
	.zero		1


	//   ....[5]....
        /*0114*/ 	.word	0x000002d0
        /*0118*/ 	.word	0x000000ff
        /*011c*/ 	.word	0x000000f0
        /*0120*/ 	.short	0x0100
        /*0122*/ 	.byte	0x08
	.zero		1


	//   ....[6]....
        /*0124*/ 	.word	0x000002e0
        /*0128*/ 	.word	0x000000ff
        /*012c*/ 	.word	0x00000018
        /*0130*/ 	.short	0x0100
        /*0132*/ 	.byte	0x08
	.zero		1


	//   ....[7]....
        /*0134*/ 	.word	0x000002f0
        /*0138*/ 	.word	0x000000ff
        /*013c*/ 	.word	0x000000f8
        /*0140*/ 	.short	0x0100
        /*0142*/ 	.byte	0x08
	.zero		1


	//   ....[8]....
        /*0144*/ 	.word	0x00000300
        /*0148*/ 	.word	0x000000ff
        /*014c*/ 	.word	0x00000020
        /*0150*/ 	.short	0x0100
        /*0152*/ 	.byte	0x08
	.zero		1


	//   ....[9]....
        /*0154*/ 	.word	0x00000310
        /*0158*/ 	.word	0x000000ff
        /*015c*/ 	.word	0x00000100
        /*0160*/ 	.short	0x0100
        /*0162*/ 	.byte	0x08
	.zero		1


	//   ....[10]....
        /*0164*/ 	.word	0x00000320
        /*0168*/ 	.word	0x000000ff
        /*016c*/ 	.word	0x00000028
        /*0170*/ 	.short	0x0100
        /*0172*/ 	.byte	0x08
	.zero		1


	//   ....[11]....
        /*0174*/ 	.word	0x00000330
        /*0178*/ 	.word	0x000000ff
        /*017c*/ 	.word	0x00000108
        /*0180*/ 	.short	0x0100
        /*0182*/ 	.byte	0x08
	.zero		1


	//   ....[12]....
        /*0184*/ 	.word	0x00000340
        /*0188*/ 	.word	0x000000ff
        /*018c*/ 	.word	0x00000030
        /*0190*/ 	.short	0x0100
        /*0192*/ 	.byte	0x08
	.zero		1


	//   ....[13]....
        /*0194*/ 	.word	0x00000350
        /*0198*/ 	.word	0x000000ff
        /*019c*/ 	.word	0x00000110
        /*01a0*/ 	.short	0x0100
        /*01a2*/ 	.byte	0x08
	.zero		1


	//   ....[14]....
        /*01a4*/ 	.word	0x00000360
        /*01a8*/ 	.word	0x000000ff
        /*01ac*/ 	.word	0x00000038
        /*01b0*/ 	.short	0x0100
        /*01b2*/ 	.byte	0x08
	.zero		1


	//   ....[15]....
        /*01b4*/ 	.word	0x00000370
        /*01b8*/ 	.word	0x000000ff
        /*01bc*/ 	.word	0x00000118
        /*01c0*/ 	.short	0x0100
        /*01c2*/ 	.byte	0x08
	.zero		1


	//   ....[16]....
        /*01c4*/ 	.word	0x00000380
        /*01c8*/ 	.word	0x000000ff
        /*01cc*/ 	.word	0x00000040
        /*01d0*/ 	.short	0x0100
        /*01d2*/ 	.byte	0x08
	.zero		1


	//   ....[17]....
        /*01d4*/ 	.word	0x00000390
        /*01d8*/ 	.word	0x000000ff
        /*01dc*/ 	.word	0x00000120
        /*01e0*/ 	.short	0x0100
        /*01e2*/ 	.byte	0x08
	.zero		1


	//   ....[18]....
        /*01e4*/ 	.word	0x000003a0
        /*01e8*/ 	.word	0x000000ff
        /*01ec*/ 	.word	0x00000048
        /*01f0*/ 	.short	0x0100
        /*01f2*/ 	.byte	0x08
	.zero		1


	//   ....[19]....
        /*01f4*/ 	.word	0x000003b0
        /*01f8*/ 	.word	0x000000ff
        /*01fc*/ 	.word	0x00000128
        /*0200*/ 	.short	0x0100
        /*0202*/ 	.byte	0x08
	.zero		1


	//   ....[20]....
        /*0204*/ 	.word	0x000003c0
        /*0208*/ 	.word	0x000000ff
        /*020c*/ 	.word	0x00000050
        /*0210*/ 	.short	0x0100
        /*0212*/ 	.byte	0x08
	.zero		1


	//   ....[21]....
        /*0214*/ 	.word	0x000003d0
        /*0218*/ 	.word	0x000000ff
        /*021c*/ 	.word	0x00000130
        /*0220*/ 	.short	0x0100
        /*0222*/ 	.byte	0x08
	.zero		1


	//   ....[22]....
        /*0224*/ 	.word	0x000003e0
        /*0228*/ 	.word	0x000000ff
        /*022c*/ 	.word	0x00000058
        /*0230*/ 	.short	0x0100
        /*0232*/ 	.byte	0x08
	.zero		1


	//   ....[23]....
        /*0234*/ 	.word	0x000003f0
        /*0238*/ 	.word	0x000000ff
        /*023c*/ 	.word	0x00000138
        /*0240*/ 	.short	0x0100
        /*0242*/ 	.byte	0x08
	.zero		1


	//   ....[24]....
        /*0244*/ 	.word	0x00000400
        /*0248*/ 	.word	0x000000ff
        /*024c*/ 	.word	0x00000060
        /*0250*/ 	.short	0x0100
        /*0252*/ 	.byte	0x08
	.zero		1


	//   ....[25]....
        /*0254*/ 	.word	0x00000410
        /*0258*/ 	.word	0x000000ff
        /*025c*/ 	.word	0x00000140
        /*0260*/ 	.short	0x0100
        /*0262*/ 	.byte	0x08
	.zero		1


	//   ....[26]....
        /*0264*/ 	.word	0x00000420
        /*0268*/ 	.word	0x000000ff
        /*026c*/ 	.word	0x00000068
        /*0270*/ 	.short	0x0100
        /*0272*/ 	.byte	0x08
	.zero		1


	//   ....[27]....
        /*0274*/ 	.word	0x00000430
        /*0278*/ 	.word	0x000000ff
        /*027c*/ 	.word	0x00000148
        /*0280*/ 	.short	0x0100
        /*0282*/ 	.byte	0x08
	.zero		1


	//   ....[28]....
        /*0284*/ 	.word	0x00000440
        /*0288*/ 	.word	0x000000ff
        /*028c*/ 	.word	0x00000070
        /*0290*/ 	.short	0x0100
        /*0292*/ 	.byte	0x08
	.zero		1


	//   ....[29]....
        /*0294*/ 	.word	0x00000450
        /*0298*/ 	.word	0x000000ff
        /*029c*/ 	.word	0x00000150
        /*02a0*/ 	.short	0x0100
        /*02a2*/ 	.byte	0x08
	.zero		1


	//   ....[30]....
        /*02a4*/ 	.word	0x00000460
        /*02a8*/ 	.word	0x000000ff
        /*02ac*/ 	.word	0x00000078
        /*02b0*/ 	.short	0x0100
        /*02b2*/ 	.byte	0x08
	.zero		1


	//   ....[31]....
        /*02b4*/ 	.word	0x00000470
        /*02b8*/ 	.word	0x000000ff
        /*02bc*/ 	.word	0x00000158
        /*02c0*/ 	.short	0x0100
        /*02c2*/ 	.byte	0x08
	.zero		1


	//   ....[32]....
        /*02c4*/ 	.word	0x00000480
        /*02c8*/ 	.word	0x000000ff
        /*02cc*/ 	.word	0x00000080
        /*02d0*/ 	.short	0x0100
        /*02d2*/ 	.byte	0x08
	.zero		1


	//   ....[33]....
        /*02d4*/ 	.word	0x00000490
        /*02d8*/ 	.word	0x000000ff
        /*02dc*/ 	.word	0x00000160
        /*02e0*/ 	.short	0x0100
        /*02e2*/ 	.byte	0x08
	.zero		1


	//   ....[34]....
        /*02e4*/ 	.word	0x000004a0
        /*02e8*/ 	.word	0x000000ff
        /*02ec*/ 	.word	0x00000088
        /*02f0*/ 	.short	0x0100
        /*02f2*/ 	.byte	0x08
	.zero		1


	//   ....[35]....
        /*02f4*/ 	.word	0x000004b0
        /*02f8*/ 	.word	0x000000ff
        /*02fc*/ 	.word	0x00000168
        /*0300*/ 	.short	0x0100
        /*0302*/ 	.byte	0x08
	.zero		1


	//   ....[36]....
        /*0304*/ 	.word	0x000004c0
        /*0308*/ 	.word	0x000000ff
        /*030c*/ 	.word	0x00000090
        /*0310*/ 	.short	0x0100
        /*0312*/ 	.byte	0x08
	.zero		1


	//   ....[37]....
        /*0314*/ 	.word	0x000004d0
        /*0318*/ 	.word	0x000000ff
        /*031c*/ 	.word	0x00000170
        /*0320*/ 	.short	0x0100
        /*0322*/ 	.byte	0x08
	.zero		1


	//   ....[38]....
        /*0324*/ 	.word	0x000004e0
        /*0328*/ 	.word	0x000000ff
        /*032c*/ 	.word	0x00000098
        /*0330*/ 	.short	0x0100
        /*0332*/ 	.byte	0x08
	.zero		1


	//   ....[39]....
        /*0334*/ 	.word	0x000004f0
        /*0338*/ 	.word	0x000000ff
        /*033c*/ 	.word	0x00000178
        /*0340*/ 	.short	0x0100
        /*0342*/ 	.byte	0x08
	.zero		1


	//   ....[40]....
        /*0344*/ 	.word	0x00000500
        /*0348*/ 	.word	0x000000ff
        /*034c*/ 	.word	0x000000a0
        /*0350*/ 	.short	0x0100
        /*0352*/ 	.byte	0x08
	.zero		1


	//   ....[41]....
        /*0354*/ 	.word	0x00000510
        /*0358*/ 	.word	0x000000ff
        /*035c*/ 	.word	0x00000180
        /*0360*/ 	.short	0x0100
        /*0362*/ 	.byte	0x08
	.zero		1


	//   ....[42]....
        /*0364*/ 	.word	0x00000520
        /*0368*/ 	.word	0x000000ff
        /*036c*/ 	.word	0x000000a8
        /*0370*/ 	.short	0x0100
        /*0372*/ 	.byte	0x08
	.zero		1


	//   ....[43]....
        /*0374*/ 	.word	0x00000530
        /*0378*/ 	.word	0x000000ff
        /*037c*/ 	.word	0x00000188
        /*0380*/ 	.short	0x0100
        /*0382*/ 	.byte	0x08
	.zero		1


	//   ....[44]....
        /*0384*/ 	.word	0x00000540
        /*0388*/ 	.word	0x000000ff
        /*038c*/ 	.word	0x000000b0
        /*0390*/ 	.short	0x0100
        /*0392*/ 	.byte	0x08
	.zero		1


	//   ....[45]....
        /*0394*/ 	.word	0x00000550
        /*0398*/ 	.word	0x000000ff
        /*039c*/ 	.word	0x00000190
        /*03a0*/ 	.short	0x0100
        /*03a2*/ 	.byte	0x08
	.zero		1


	//   ....[46]....
        /*03a4*/ 	.word	0x00000560
        /*03a8*/ 	.word	0x000000ff
        /*03ac*/ 	.word	0x000000b8
        /*03b0*/ 	.short	0x0100
        /*03b2*/ 	.byte	0x08
	.zero		1


	//   ....[47]....
        /*03b4*/ 	.word	0x00000570
        /*03b8*/ 	.word	0x000000ff
        /*03bc*/ 	.word	0x00000198
        /*03c0*/ 	.short	0x0100
        /*03c2*/ 	.byte	0x08
	.zero		1


	//   ....[48]....
        /*03c4*/ 	.word	0x00000580
        /*03c8*/ 	.word	0x000000ff
        /*03cc*/ 	.word	0x000000c0
        /*03d0*/ 	.short	0x0100
        /*03d2*/ 	.byte	0x08
	.zero		1


	//   ....[49]....
        /*03d4*/ 	.word	0x00000590
        /*03d8*/ 	.word	0x000000ff
        /*03dc*/ 	.word	0x000001a0
        /*03e0*/ 	.short	0x0100
        /*03e2*/ 	.byte	0x08
	.zero		1


	//   ....[50]....
        /*03e4*/ 	.word	0x000005a0
        /*03e8*/ 	.word	0x000000ff
        /*03ec*/ 	.word	0x000000c8
        /*03f0*/ 	.short	0x0100
        /*03f2*/ 	.byte	0x08
	.zero		1


	//   ....[51]....
        /*03f4*/ 	.word	0x000005b0
        /*03f8*/ 	.word	0x000000ff
        /*03fc*/ 	.word	0x000001a8
        /*0400*/ 	.short	0x0100
        /*0402*/ 	.byte	0x08
	.zero		1


	//   ....[52]....
        /*0404*/ 	.word	0x000005c0
        /*0408*/ 	.word	0x000000ff
        /*040c*/ 	.word	0x000000d0
        /*0410*/ 	.short	0x0100
        /*0412*/ 	.byte	0x08
	.zero		1


	//   ....[53]....
        /*0414*/ 	.word	0x000005d0
        /*0418*/ 	.word	0x000000ff
        /*041c*/ 	.word	0x000001b0
        /*0420*/ 	.short	0x0100
        /*0422*/ 	.byte	0x08
	.zero		1


	//   ....[54]....
        /*0424*/ 	.word	0x000005e0
        /*0428*/ 	.word	0x000000ff
        /*042c*/ 	.word	0x000000d8
        /*0430*/ 	.short	0x0100
        /*0432*/ 	.byte	0x08
	.zero		1


	//   ....[55]....
        /*0434*/ 	.word	0x000005f0
        /*0438*/ 	.word	0x000000ff
        /*043c*/ 	.word	0x000001b8
        /*0440*/ 	.short	0x0100
        /*0442*/ 	.byte	0x08
	.zero		1


	//   ....[56]....
        /*0444*/ 	.word	0x00000b30
        /*0448*/ 	.word	0x000000ff
        /*044c*/ 	.word	0x000001f0
        /*0450*/ 	.short	0x0100
        /*0452*/ 	.byte	0x08
	.zero		1


	//   ....[57]....
        /*0454*/ 	.word	0x00000bc0
        /*0458*/ 	.word	0x000000ff
        /*045c*/ 	.word	0x000001f8
        /*0460*/ 	.short	0x0100
        /*0462*/ 	.byte	0x08
	.zero		1


	//   ....[58]....
        /*0464*/ 	.word	0x00000c00
        /*0468*/ 	.word	0x000000ff
        /*046c*/ 	.word	0x000001d0
        /*0470*/ 	.short	0x0100
        /*0472*/ 	.byte	0x09
	.zero		1


	//   ....[59]....
        /*0474*/ 	.word	0x00000c10
        /*0478*/ 	.word	0x000000ff
        /*047c*/ 	.word	0x000001d8
        /*0480*/ 	.short	0x0100
        /*0482*/ 	.byte	0x09
	.zero		1


	//   ....[60]....
        /*0484*/ 	.word	0x00000c20
        /*0488*/ 	.word	0x000000ff
        /*048c*/ 	.word	0x000001e0
        /*0490*/ 	.short	0x0100
        /*0492*/ 	.byte	0x09
	.zero		1


	//   ....[61]....
        /*0494*/ 	.word	0x00000c30
        /*0498*/ 	.word	0x000000ff
        /*049c*/ 	.word	0x000001e8
        /*04a0*/ 	.short	0x0100
        /*04a2*/ 	.byte	0x09
	.zero		1


	//   ....[62]....
        /*04a4*/ 	.word	0x00001a70
        /*04a8*/ 	.word	0x0000003f
        /*04ac*/ 	.word	0x00000000
        /*04b0*/ 	.short	0x010a
        /*04b2*/ 	.byte	0x2a
	.zero		1


	//   ....[63]....
        /*04b4*/ 	.word	0x00001c10
        /*04b8*/ 	.word	0x00000003
        /*04bc*/ 	.word	0x00000000
        /*04c0*/ 	.short	0x010a
        /*04c2*/ 	.byte	0x3f
	.zero		1


	//   ....[64]....
        /*04c4*/ 	.word	0x00001c50
        /*04c8*/ 	.word	0x00000003
        /*04cc*/ 	.word	0x00000000
        /*04d0*/ 	.short	0x010a
        /*04d2*/ 	.byte	0x3f
	.zero		1


	//   ....[65]....
        /*04d4*/ 	.word	0x00001e50
        /*04d8*/ 	.word	0x000000ff
        /*04dc*/ 	.word	0x00000000
        /*04e0*/ 	.short	0x010a
        /*04e2*/ 	.byte	0x04
	.zero		1


	//   ....[66]....
        /*04e4*/ 	.word	0x00001e90
        /*04e8*/ 	.word	0x000000ff
        /*04ec*/ 	.word	0x00000000
        /*04f0*/ 	.short	0x010a
        /*04f2*/ 	.byte	0x04
	.zero		1


	//   ....[67]....
        /*04f4*/ 	.word	0x00001ff0
        /*04f8*/ 	.word	0x00000005
        /*04fc*/ 	.word	0x00000000
        /*0500*/ 	.short	0x0101
        /*0502*/ 	.byte	0x3f
	.zero		1


	//   ....[68]....
        /*0504*/ 	.word	0x000020f0
        /*0508*/ 	.word	0x00000040
        /*050c*/ 	.word	0x00000000
        /*0510*/ 	.short	0x0101
        /*0512*/ 	.byte	0x2f
	.zero		1


	//   ....[69]....
        /*0514*/ 	.word	0x000021f0
        /*0518*/ 	.word	0x00000003
        /*051c*/ 	.word	0x00000000
        /*0520*/ 	.short	0x0101
        /*0522*/ 	.byte	0x3f
	.zero		1


	//   ....[70]....
        /*0524*/ 	.word	0x000022b0
        /*0528*/ 	.word	0x0000003f
        /*052c*/ 	.word	0x00000010
        /*0530*/ 	.short	0x010a
        /*0532*/ 	.byte	0x2a
	.zero		1


	//   ....[71]....
        /*0534*/ 	.word	0x000046f0
        /*0538*/ 	.word	0x00000042
        /*053c*/ 	.word	0x00000000
        /*0540*/ 	.short	0x0101
        /*0542*/ 	.byte	0x2f
	.zero		1


	//   ....[72]....
        /*0544*/ 	.word	0x00005160
        /*0548*/ 	.word	0x0000000a
        /*054c*/ 	.word	0x000000e0
        /*0550*/ 	.short	0x010a
        /*0552*/ 	.byte	0x3f
	.zero		1


	//   ....[73]....
        /*0554*/ 	.word	0x00005570
        /*0558*/ 	.word	0x00000002
        /*055c*/ 	.word	0x000001f8
        /*0560*/ 	.short	0x0101
        /*0562*/ 	.byte	0x3f
	.zero		1


	//   ....[74]....
        /*0564*/ 	.word	0x00005ce0
        /*0568*/ 	.word	0x00000007
        /*056c*/ 	.word	0x00000000
        /*0570*/ 	.short	0x010a
        /*0572*/ 	.byte	0x3f
	.zero		1


	//   ....[75]....
        /*0574*/ 	.word	0x00005d60
        /*0578*/ 	.word	0x00000009
        /*057c*/ 	.word	0x00000000
        /*0580*/ 	.short	0x010a
        /*0582*/ 	.byte	0x3f
	.zero		1


	//   ....[76]....
        /*0584*/ 	.word	0x00005df0
        /*0588*/ 	.word	0x00000006
        /*058c*/ 	.word	0x00000000
        /*0590*/ 	.short	0x010a
        /*0592*/ 	.byte	0x3f
	.zero		1


	//   ....[77]....
        /*0594*/ 	.word	0x00005e80
        /*0598*/ 	.word	0x00000009
        /*059c*/ 	.word	0x00000000
        /*05a0*/ 	.short	0x010a
        /*05a2*/ 	.byte	0x3f
	.zero		1


	//   ....[78]....
        /*05a4*/ 	.word	0x00005f10
        /*05a8*/ 	.word	0x00000006
        /*05ac*/ 	.word	0x00000000
        /*05b0*/ 	.short	0x010a
        /*05b2*/ 	.byte	0x3f
	.zero		1


	//   ....[79]....
        /*05b4*/ 	.word	0x00005fa0
        /*05b8*/ 	.word	0x00000009
        /*05bc*/ 	.word	0x00000000
        /*05c0*/ 	.short	0x010a
        /*05c2*/ 	.byte	0x3f
	.zero		1


	//   ....[80]....
        /*05c4*/ 	.word	0x00006030
        /*05c8*/ 	.word	0x00000006
        /*05cc*/ 	.word	0x00000000
        /*05d0*/ 	.short	0x010a
        /*05d2*/ 	.byte	0x3f
	.zero		1


	//   ....[81]....
        /*05d4*/ 	.word	0x000060c0
        /*05d8*/ 	.word	0x00000009
        /*05dc*/ 	.word	0x00000000
        /*05e0*/ 	.short	0x010a
        /*05e2*/ 	.byte	0x3f
	.zero		1


	//   ....[82]....
        /*05e4*/ 	.word	0x00006150
        /*05e8*/ 	.word	0x00000006
        /*05ec*/ 	.word	0x00000000
        /*05f0*/ 	.short	0x010a
        /*05f2*/ 	.byte	0x3f
	.zero		1


	//   ....[83]....
        /*05f4*/ 	.word	0x000061e0
        /*05f8*/ 	.word	0x00000009
        /*05fc*/ 	.word	0x00000000
        /*0600*/ 	.short	0x010a
        /*0602*/ 	.byte	0x3f
	.zero		1


	//   ....[84]....
        /*0604*/ 	.word	0x00006270
        /*0608*/ 	.word	0x00000006
        /*060c*/ 	.word	0x00000000
        /*0610*/ 	.short	0x010a
        /*0612*/ 	.byte	0x3f
	.zero		1


	//   ....[85]....
        /*0614*/ 	.word	0x00006300
        /*0618*/ 	.word	0x00000009
        /*061c*/ 	.word	0x00000000
        /*0620*/ 	.short	0x010a
        /*0622*/ 	.byte	0x3f
	.zero		1


	//   ....[86]....
        /*0624*/ 	.word	0x00006390
        /*0628*/ 	.word	0x00000006
        /*062c*/ 	.word	0x00000000
        /*0630*/ 	.short	0x010a
        /*0632*/ 	.byte	0x3f
	.zero		1


	//   ....[87]....
        /*0634*/ 	.word	0x00006420
        /*0638*/ 	.word	0x00000009
        /*063c*/ 	.word	0x00000000
        /*0640*/ 	.short	0x010a
        /*0642*/ 	.byte	0x3f
	.zero		1


	//   ....[88]....
        /*0644*/ 	.word	0x000064b0
        /*0648*/ 	.word	0x00000006
        /*064c*/ 	.word	0x00000000
        /*0650*/ 	.short	0x010a
        /*0652*/ 	.byte	0x3f
	.zero		1


	//   ....[89]....
        /*0654*/ 	.word	0x00006540
        /*0658*/ 	.word	0x00000009
        /*065c*/ 	.word	0x00000000
        /*0660*/ 	.short	0x010a
        /*0662*/ 	.byte	0x3f
	.zero		1


	//   ....[90]....
        /*0664*/ 	.word	0x000065d0
        /*0668*/ 	.word	0x00000006
        /*066c*/ 	.word	0x00000000
        /*0670*/ 	.short	0x010a
        /*0672*/ 	.byte	0x3f
	.zero		1


	//   ....[91]....
        /*0674*/ 	.word	0x00006660
        /*0678*/ 	.word	0x00000009
        /*067c*/ 	.word	0x00000000
        /*0680*/ 	.short	0x010a
        /*0682*/ 	.byte	0x3f
	.zero		1


	//   ....[92]....
        /*0684*/ 	.word	0x000066f0
        /*0688*/ 	.word	0x00000006
        /*068c*/ 	.word	0x00000000
        /*0690*/ 	.short	0x010a
        /*0692*/ 	.byte	0x3f
	.zero		1


	//   ....[93]....
        /*0694*/ 	.word	0x00006780
        /*0698*/ 	.word	0x00000009
        /*069c*/ 	.word	0x00000000
        /*06a0*/ 	.short	0x010a
        /*06a2*/ 	.byte	0x3f
	.zero		1


	//   ....[94]....
        /*06a4*/ 	.word	0x00006810
        /*06a8*/ 	.word	0x00000006
        /*06ac*/ 	.word	0x00000000
        /*06b0*/ 	.short	0x010a
        /*06b2*/ 	.byte	0x3f
	.zero		1


	//   ....[95]....
        /*06b4*/ 	.word	0x000068a0
        /*06b8*/ 	.word	0x00000009
        /*06bc*/ 	.word	0x00000000
        /*06c0*/ 	.short	0x010a
        /*06c2*/ 	.byte	0x3f
	.zero		1


	//   ....[96]....
        /*06c4*/ 	.word	0x00006930
        /*06c8*/ 	.word	0x00000006
        /*06cc*/ 	.word	0x00000000
        /*06d0*/ 	.short	0x010a
        /*06d2*/ 	.byte	0x3f
	.zero		1


	//   ....[97]....
        /*06d4*/ 	.word	0x000069c0
        /*06d8*/ 	.word	0x00000009
        /*06dc*/ 	.word	0x00000000
        /*06e0*/ 	.short	0x010a
        /*06e2*/ 	.byte	0x3f
	.zero		1


	//   ....[98]....
        /*06e4*/ 	.word	0x00006a50
        /*06e8*/ 	.word	0x00000006
        /*06ec*/ 	.word	0x00000000
        /*06f0*/ 	.short	0x010a
        /*06f2*/ 	.byte	0x3f
	.zero		1


	//   ....[99]....
        /*06f4*/ 	.word	0x00006ae0
        /*06f8*/ 	.word	0x00000009
        /*06fc*/ 	.word	0x00000000
        /*0700*/ 	.short	0x010a
        /*0702*/ 	.byte	0x3f
	.zero		1


	//   ....[100]....
        /*0704*/ 	.word	0x00006b70
        /*0708*/ 	.word	0x00000006
        /*070c*/ 	.word	0x00000000
        /*0710*/ 	.short	0x010a
        /*0712*/ 	.byte	0x3f
	.zero		1


	//   ....[101]....
        /*0714*/ 	.word	0x00006c00
        /*0718*/ 	.word	0x00000003
        /*071c*/ 	.word	0x00000000
        /*0720*/ 	.short	0x010a
        /*0722*/ 	.byte	0x3f
	.zero		1


	//   ....[102]....
        /*0724*/ 	.word	0x00006c60
        /*0728*/ 	.word	0x00000041
        /*072c*/ 	.word	0x00000000
        /*0730*/ 	.short	0x010a
        /*0732*/ 	.byte	0x3f
	.zero		1


	//   ....[103]....
        /*0734*/ 	.word	0x00006cb0
        /*0738*/ 	.word	0x00000003
        /*073c*/ 	.word	0x00000000
        /*0740*/ 	.short	0x010a
        /*0742*/ 	.byte	0x3f
	.zero		1


	//   ....[104]....
        /*0744*/ 	.word	0x00006d10
        /*0748*/ 	.word	0x00000005
        /*074c*/ 	.word	0x00000000
        /*0750*/ 	.short	0x010a
        /*0752*/ 	.byte	0x3f
	.zero		1


	//   ....[105]....
        /*0754*/ 	.word	0x00006d60
        /*0758*/ 	.word	0x00000041
        /*075c*/ 	.word	0x00000010
        /*0760*/ 	.short	0x010a
        /*0762*/ 	.byte	0x3f
	.zero		1


	//   ....[106]....
        /*0764*/ 	.word	0x00006e30
        /*0768*/ 	.word	0x0000000a
        /*076c*/ 	.word	0x000000e0
        /*0770*/ 	.short	0x010a
        /*0772*/ 	.byte	0x3f
	.zero		1


	//   ....[107]....
        /*0774*/ 	.word	0x00006f00
        /*0778*/ 	.word	0x00000007
        /*077c*/ 	.word	0x00000000
        /*0780*/ 	.short	0x010a
        /*0782*/ 	.byte	0x3f
	.zero		1


	//   ....[108]....
        /*0784*/ 	.word	0x00006f50
        /*0788*/ 	.word	0x00000009
        /*078c*/ 	.word	0x00000000
        /*0790*/ 	.short	0x010a
        /*0792*/ 	.byte	0x3f
	.zero		1


	//   ....[109]....
        /*0794*/ 	.word	0x00006fa0
        /*0798*/ 	.word	0x00000006
        /*079c*/ 	.word	0x00000000
        /*07a0*/ 	.short	0x010a
        /*07a2*/ 	.byte	0x3f
	.zero		1


	//   ....[110]....
        /*07a4*/ 	.word	0x00006ff0
        /*07a8*/ 	.word	0x00000009
        /*07ac*/ 	.word	0x00000000
        /*07b0*/ 	.short	0x010a
        /*07b2*/ 	.byte	0x3f
	.zero		1


	//   ....[111]....
        /*07b4*/ 	.word	0x00007040
        /*07b8*/ 	.word	0x00000006
        /*07bc*/ 	.word	0x00000000
        /*07c0*/ 	.short	0x010a
        /*07c2*/ 	.byte	0x3f
	.zero		1


	//   ....[112]....
        /*07c4*/ 	.word	0x00007090
        /*07c8*/ 	.word	0x00000009
        /*07cc*/ 	.word	0x00000000
        /*07d0*/ 	.short	0x010a
        /*07d2*/ 	.byte	0x3f
	.zero		1


	//   ....[113]....
        /*07d4*/ 	.word	0x000070e0
        /*07d8*/ 	.word	0x00000006
        /*07dc*/ 	.word	0x00000000
        /*07e0*/ 	.short	0x010a
        /*07e2*/ 	.byte	0x3f
	.zero		1


	//   ....[114]....
        /*07e4*/ 	.word	0x00007130
        /*07e8*/ 	.word	0x00000009
        /*07ec*/ 	.word	0x00000000
        /*07f0*/ 	.short	0x010a
        /*07f2*/ 	.byte	0x3f
	.zero		1


	//   ....[115]....
        /*07f4*/ 	.word	0x00007180
        /*07f8*/ 	.word	0x00000006
        /*07fc*/ 	.word	0x00000000
        /*0800*/ 	.short	0x010a
        /*0802*/ 	.byte	0x3f
	.zero		1


	//   ....[116]....
        /*0804*/ 	.word	0x000071d0
        /*0808*/ 	.word	0x00000009
        /*080c*/ 	.word	0x00000000
        /*0810*/ 	.short	0x010a
        /*0812*/ 	.byte	0x3f
	.zero		1


	//   ....[117]....
        /*0814*/ 	.word	0x00007220
        /*0818*/ 	.word	0x00000006
        /*081c*/ 	.word	0x00000000
        /*0820*/ 	.short	0x010a
        /*0822*/ 	.byte	0x3f
	.zero		1


	//   ....[118]....
        /*0824*/ 	.word	0x00007270
        /*0828*/ 	.word	0x00000009
        /*082c*/ 	.word	0x00000000
        /*0830*/ 	.short	0x010a
        /*0832*/ 	.byte	0x3f
	.zero		1


	//   ....[119]....
        /*0834*/ 	.word	0x000072c0
        /*0838*/ 	.word	0x00000006
        /*083c*/ 	.word	0x00000000
        /*0840*/ 	.short	0x010a
        /*0842*/ 	.byte	0x3f
	.zero		1


	//   ....[120]....
        /*0844*/ 	.word	0x00007310
        /*0848*/ 	.word	0x00000009
        /*084c*/ 	.word	0x00000000
        /*0850*/ 	.short	0x010a
        /*0852*/ 	.byte	0x3f
	.zero		1


	//   ....[121]....
        /*0854*/ 	.word	0x00007360
        /*0858*/ 	.word	0x00000006
        /*085c*/ 	.word	0x00000000
        /*0860*/ 	.short	0x010a
        /*0862*/ 	.byte	0x3f
	.zero		1


	//   ....[122]....
        /*0864*/ 	.word	0x000073b0
        /*0868*/ 	.word	0x00000009
        /*086c*/ 	.word	0x00000000
        /*0870*/ 	.short	0x010a
        /*0872*/ 	.byte	0x3f
	.zero		1


	//   ....[123]....
        /*0874*/ 	.word	0x00007400
        /*0878*/ 	.word	0x00000006
        /*087c*/ 	.word	0x00000000
        /*0880*/ 	.short	0x010a
        /*0882*/ 	.byte	0x3f
	.zero		1


	//   ....[124]....
        /*0884*/ 	.word	0x00007450
        /*0888*/ 	.word	0x00000009
        /*088c*/ 	.word	0x00000000
        /*0890*/ 	.short	0x010a
        /*0892*/ 	.byte	0x3f
	.zero		1


	//   ....[125]....
        /*0894*/ 	.word	0x000074a0
        /*0898*/ 	.word	0x00000006
        /*089c*/ 	.word	0x00000000
        /*08a0*/ 	.short	0x010a
        /*08a2*/ 	.byte	0x3f
	.zero		1


	//   ....[126]....
        /*08a4*/ 	.word	0x000074f0
        /*08a8*/ 	.word	0x00000009
        /*08ac*/ 	.word	0x00000000
        /*08b0*/ 	.short	0x010a
        /*08b2*/ 	.byte	0x3f
	.zero		1


	//   ....[127]....
        /*08b4*/ 	.word	0x00007540
        /*08b8*/ 	.word	0x00000006
        /*08bc*/ 	.word	0x00000000
        /*08c0*/ 	.short	0x010a
        /*08c2*/ 	.byte	0x3f
	.zero		1


	//   ....[128]....
        /*08c4*/ 	.word	0x00007590
        /*08c8*/ 	.word	0x00000009
        /*08cc*/ 	.word	0x00000000
        /*08d0*/ 	.short	0x010a
        /*08d2*/ 	.byte	0x3f
	.zero		1


	//   ....[129]....
        /*08d4*/ 	.word	0x000075e0
        /*08d8*/ 	.word	0x00000006
        /*08dc*/ 	.word	0x00000000
        /*08e0*/ 	.short	0x010a
        /*08e2*/ 	.byte	0x3f
	.zero		1


	//   ....[130]....
        /*08e4*/ 	.word	0x00007630
        /*08e8*/ 	.word	0x00000009
        /*08ec*/ 	.word	0x00000000
        /*08f0*/ 	.short	0x010a
        /*08f2*/ 	.byte	0x3f
	.zero		1


	//   ....[131]....
        /*08f4*/ 	.word	0x00007680
        /*08f8*/ 	.word	0x00000006
        /*08fc*/ 	.word	0x00000000
        /*0900*/ 	.short	0x010a
        /*0902*/ 	.byte	0x3f
	.zero		1


	//   ....[132]....
        /*0904*/ 	.word	0x000076d0
        /*0908*/ 	.word	0x00000009
        /*090c*/ 	.word	0x00000000
        /*0910*/ 	.short	0x010a
        /*0912*/ 	.byte	0x3f
	.zero		1


	//   ....[133]....
        /*0914*/ 	.word	0x00007720
        /*0918*/ 	.word	0x00000006
        /*091c*/ 	.word	0x00000000
        /*0920*/ 	.short	0x010a
        /*0922*/ 	.byte	0x3f
	.zero		1


	//----- nvinfo : EIATTR_NUM_MBARRIERS
	.align		4
.L_37:
        /*0924*/ 	.byte	0x03, 0x38
        /*0926*/ 	.short	0x003e


	//----- nvinfo : EIATTR_EXIT_INSTR_OFFSETS
	.align		4
        /*0928*/ 	.byte	0x04, 0x1c
        /*092a*/ 	.short	(.L_39 - .L_38)


	//   ....[0]....
.L_38:
        /*092c*/ 	.word	0x00001720


	//   ....[1]....
        /*0930*/ 	.word	0x00001780


	//   ....[2]....
        /*0934*/ 	.word	0x00004d80


	//   ....[3]....
        /*0938*/ 	.word	0x00004db0


	//   ....[4]....
        /*093c*/ 	.word	0x00006c50


	//----- nvinfo : EIATTR_MAX_THREADS
	.align		4
.L_39:
        /*0940*/ 	.byte	0x04, 0x05
        /*0942*/ 	.short	(.L_41 - .L_40)
.L_40:
        /*0944*/ 	.word	0x00000180
        /*0948*/ 	.word	0x00000001
        /*094c*/ 	.word	0x00000001


	//----- nvinfo : EIATTR_CRS_STACK_SIZE
	.align		4
.L_41:
        /*0950*/ 	.byte	0x04, 0x1e
        /*0952*/ 	.short	(.L_43 - .L_42)
.L_42:
        /*0954*/ 	.word	0x00000000


	//----- nvinfo : EIATTR_CBANK_PARAM_SIZE
	.align		4
.L_43:
        /*0958*/ 	.byte	0x03, 0x19
        /*095a*/ 	.short	0x0470


	//----- nvinfo : EIATTR_PARAM_CBANK
	.align		4
        /*095c*/ 	.byte	0x04, 0x0a
        /*095e*/ 	.short	(.L_45 - .L_44)
	.align		4
.L_44:
        /*0960*/ 	.word	index@(.nv.constant0._ZN7cutlass13device_kernelINS_4gemm6kernel13GemmUniversalIN4cute5tupleIJiiiiEEENS1_10collective13CollectiveMmaINS1_34MainloopSm90TmaGmmaWarpSpecializedILi28ENS5_IJNS4_1CILi2EEENSA_ILi4EEENSA_ILi1EEEEEENS1_32KernelTmaWarpSpecializedPingpongEEENS5_IJNSA_ILi64EEESH_NSA_ILi32EEEEEENS_10bfloat16_tENS5_IJlSD_lEEESK_SL_NS4_8TiledMMAINS4_8MMA_AtomIJNS4_4SM904GMMA27MMA_64x64x16_F32BF16BF16_SSILNSP_5MajorE0ELSR_0ELNSP_7ScaleInE1ELSS_1EEEEEENS4_6LayoutINS5_IJSD_SD_SD_EEENS5_IJNSA_ILi0EEESX_SX_EEEEENS5_IJNS4_10UnderscoreES10_S10_EEEEENS4_23SM90_TMA_LOAD_MULTICASTENS4_14ComposedLayoutINS4_7SwizzleILi2ELi4ELi3EEENS4_18smem_ptr_flag_bitsILi16EEENSV_INS5_IJNSA_ILi8EEESI_EEENS5_IJSI_SD_EEEEEEEvNS4_8identityES13_S1D_vS1E_EENS_8epilogue10collective6detail29Sm90TmaWarpSpecializedAdapterINS1H_15DefaultEpilogueISK_SL_SL_NS1G_6thread17LinearCombinationISK_Li1EffLNS1L_9ScaleType4KindE0ELNS_15FloatRoundStyleE2ESK_EENS1_15EpilogueDefaultEEEEEvvEEEEvNT_6ParamsE)
        /*0964*/ 	.short	0x0210
        /*0966*/ 	.short	0x0470


	//----- nvinfo : EIATTR_SW_WAR
	.align		4
.L_45:
        /*0968*/ 	.byte	0x04, 0x36
        /*096a*/ 	.short	(.L_47 - .L_46)
.L_46:
        /*096c*/ 	.word	0x00000008
.L_47:


//--------------------- .nv.callgraph             --------------------------
	.section	.nv.callgraph,"",@"SHT_CUDA_CALLGRAPH"
	.align	4
	.sectionentsize	8
	.align		4
        /*0000*/ 	.word	0x00000000
	.align		4
        /*0004*/ 	.word	0xffffffff
	.align		4
        /*0008*/ 	.word	index@(_ZN7cutlass13device_kernelINS_4gemm6kernel13GemmUniversalIN4cute5tupleIJiiiiEEENS1_10collective13CollectiveMmaINS1_34MainloopSm90TmaGmmaWarpSpecializedILi28ENS5_IJNS4_1CILi2EEENSA_ILi4EEENSA_ILi1EEEEEENS1_32KernelTmaWarpSpecializedPingpongEEENS5_IJNSA_ILi64EEESH_NSA_ILi32EEEEEENS_10bfloat16_tENS5_IJlSD_lEEESK_SL_NS4_8TiledMMAINS4_8MMA_AtomIJNS4_4SM904GMMA27MMA_64x64x16_F32BF16BF16_SSILNSP_5MajorE0ELSR_0ELNSP_7ScaleInE1ELSS_1EEEEEENS4_6LayoutINS5_IJSD_SD_SD_EEENS5_IJNSA_ILi0EEESX_SX_EEEEENS5_IJNS4_10UnderscoreES10_S10_EEEEENS4_23SM90_TMA_LOAD_MULTICASTENS4_14ComposedLayoutINS4_7SwizzleILi2ELi4ELi3EEENS4_18smem_ptr_flag_bitsILi16EEENSV_INS5_IJNSA_ILi8EEESI_EEENS5_IJSI_SD_EEEEEEEvNS4_8identityES13_S1D_vS1E_EENS_8epilogue10collective6detail29Sm90TmaWarpSpecializedAdapterINS1H_15DefaultEpilogueISK_SL_SL_NS1G_6thread17LinearCombinationISK_Li1EffLNS1L_9ScaleType4KindE0ELNS_15FloatRoundStyleE2ESK_EENS1_15EpilogueDefaultEEEEEvvEEEEvNT_6ParamsE)
	.align		4
        /*000c*/ 	.word	index@(__assertfail)
	.align		4
        /*0010*/ 	.word	0x00000000
	.align		4
        /*0014*/ 	.word	0xfffffffe
	.align		4
        /*0018*/ 	.word	0x00000000
	.align		4
        /*001c*/ 	.word	0xfffffffd
	.align		4
        /*0020*/ 	.word	0x00000000
	.align		4
        /*0024*/ 	.word	0xfffffffc


//--------------------- .nv.constant4             --------------------------
	.section	.nv.constant4,"a",@progbits
	.align	8
	.align		8
.nv.constant4:
        /*0000*/ 	.dword	__assertfail
	.align		8
        /*0008*/ 	.dword	__unnamed_1
	.align		8
        /*0010*/ 	.dword	_ZN40_INTERNAL_baf61e5f_4_k_cu_572cee43_290704cuda3std3__45__cpo5beginE
	.align		8
        /*0018*/ 	.dword	_ZN40_INTERNAL_baf61e5f_4_k_cu_572cee43_290704cuda3std3__45__cpo3endE
	.align		8
        /*0020*/ 	.dword	_ZN40_INTERNAL_baf61e5f_4_k_cu_572cee43_290704cuda3std3__45__cpo6cbeginE
	.align		8
        /*0028*/ 	.dword	_ZN40_INTERNAL_baf61e5f_4_k_cu_572cee43_290704cuda3std3__45__cpo4cendE
	.align		8
        /*0030*/ 	.dword	_ZN40_INTERNAL_baf61e5f_4_k_cu_572cee43_290704cuda3std3__442_GLOBAL__N__baf61e5f_4_k_cu_572cee43_290706ignoreE
	.align		8
        /*0038*/ 	.dword	_ZN40_INTERNAL_baf61e5f_4_k_cu_572cee43_290704cuda3std3__419piecewise_constructE
	.align		8
        /*0040*/ 	.dword	_ZN40_INTERNAL_baf61e5f_4_k_cu_572cee43_290704cuda3std3__48in_placeE
	.align		8
        /*0048*/ 	.dword	_ZN40_INTERNAL_baf61e5f_4_k_cu_572cee43_290704cuda3std6ranges3__45__cpo4swapE
	.align		8
        /*0050*/ 	.dword	_ZN40_INTERNAL_baf61e5f_4_k_cu_572cee43_290704cuda3std6ranges3__45__cpo9iter_moveE
	.align		8
        /*0058*/ 	.dword	_ZN40_INTERNAL_baf61e5f_4_k_cu_572cee43_290704cute7productE
	.align		8
        /*0060*/ 	.dword	_ZN40_INTERNAL_baf61e5f_4_k_cu_572cee43_290704cute1_E
	.align		8
        /*0068*/ 	.dword	$str$22
	.align		8
        /*0070*/ 	.dword	$str$23


//--------------------- .text._ZN7cutlass13device_kernelINS_4gemm6kernel13GemmUniversalIN4cute5tupleIJiiiiEEENS1_10collective13CollectiveMmaINS1_34MainloopSm90TmaGmmaWarpSpecializedILi28ENS5_IJNS4_1CILi2EEENSA_ILi4EEENSA_ILi1EEEEEENS1_32KernelTmaWarpSpecializedPingpongEEENS5_IJNSA_ILi64EEESH_NSA_ILi32EEEEEENS_10bfloat16_tENS5_IJlSD_lEEESK_SL_NS4_8TiledMMAINS4_8MMA_AtomIJNS4_4SM904GMMA27MMA_64x64x16_F32BF16BF16_SSILNSP_5MajorE0ELSR_0ELNSP_7ScaleInE1ELSS_1EEEEEENS4_6LayoutINS5_IJSD_SD_SD_EEENS5_IJNSA_ILi0EEESX_SX_EEEEENS5_IJNS4_10UnderscoreES10_S10_EEEEENS4_23SM90_TMA_LOAD_MULTICASTENS4_14ComposedLayoutINS4_7SwizzleILi2ELi4ELi3EEENS4_18smem_ptr_flag_bitsILi16EEENSV_INS5_IJNSA_ILi8EEESI_EEENS5_IJSI_SD_EEEEEEEvNS4_8identityES13_S1D_vS1E_EENS_8epilogue10collective6detail29Sm90TmaWarpSpecializedAdapterINS1H_15DefaultEpilogueISK_SL_SL_NS1G_6thread17LinearCombinationISK_Li1EffLNS1L_9ScaleType4KindE0ELNS_15FloatRoundStyleE2ESK_EENS1_15EpilogueDefaultEEEEEvvEEEEvNT_6ParamsE --------------------------
	.section	.text._ZN7cutlass13device_kernelINS_4gemm6kernel13GemmUniversalIN4cute5tupleIJiiiiEEENS1_10collective13CollectiveMmaINS1_34MainloopSm90TmaGmmaWarpSpecializedILi28ENS5_IJNS4_1CILi2EEENSA_ILi4EEENSA_ILi1EEEEEENS1_32KernelTmaWarpSpecializedPingpongEEENS5_IJNSA_ILi64EEESH_NSA_ILi32EEEEEENS_10bfloat16_tENS5_IJlSD_lEEESK_SL_NS4_8TiledMMAINS4_8MMA_AtomIJNS4_4SM904GMMA27MMA_64x64x16_F32BF16BF16_SSILNSP_5MajorE0ELSR_0ELNSP_7ScaleInE1ELSS_1EEEEEENS4_6LayoutINS5_IJSD_SD_SD_EEENS5_IJNSA_ILi0EEESX_SX_EEEEENS5_IJNS4_10UnderscoreES10_S10_EEEEENS4_23SM90_TMA_LOAD_MULTICASTENS4_14ComposedLayoutINS4_7SwizzleILi2ELi4ELi3EEENS4_18smem_ptr_flag_bitsILi16EEENSV_INS5_IJNSA_ILi8EEESI_EEENS5_IJSI_SD_EEEEEEEvNS4_8identityES13_S1D_vS1E_EENS_8epilogue10collective6detail29Sm90TmaWarpSpecializedAdapterINS1H_15DefaultEpilogueISK_SL_SL_NS1G_6thread17LinearCombinationISK_Li1EffLNS1L_9ScaleType4KindE0ELNS_15FloatRoundStyleE2ESK_EENS1_15EpilogueDefaultEEEEEvvEEEEvNT_6ParamsE,"ax",@progbits
	.align	128
.text._ZN7cutlass13device_kernelINS_4gemm6kernel13GemmUniversalIN4cute5tupleIJiiiiEEENS1_10collective13CollectiveMmaINS1_34MainloopSm90TmaGmmaWarpSpecializedILi28ENS5_IJNS4_1CILi2EEENSA_ILi4EEENSA_ILi1EEEEEENS1_32KernelTmaWarpSpecializedPingpongEEENS5_IJNSA_ILi64EEESH_NSA_ILi32EEEEEENS_10bfloat16_tENS5_IJlSD_lEEESK_SL_NS4_8TiledMMAINS4_8MMA_AtomIJNS4_4SM904GMMA27MMA_64x64x16_F32BF16BF16_SSILNSP_5MajorE0ELSR_0ELNSP_7ScaleInE1ELSS_1EEEEEENS4_6LayoutINS5_IJSD_SD_SD_EEENS5_IJNSA_ILi0EEESX_SX_EEEEENS5_IJNS4_10UnderscoreES10_S10_EEEEENS4_23SM90_TMA_LOAD_MULTICASTENS4_14ComposedLayoutINS4_7SwizzleILi2ELi4ELi3EEENS4_18smem_ptr_flag_bitsILi16EEENSV_INS5_IJNSA_ILi8EEESI_EEENS5_IJSI_SD_EEEEEEEvNS4_8identityES13_S1D_vS1E_EENS_8epilogue10collective6detail29Sm90TmaWarpSpecializedAdapterINS1H_15DefaultEpilogueISK_SL_SL_NS1G_6thread17LinearCombinationISK_Li1EffLNS1L_9ScaleType4KindE0ELNS_15FloatRoundStyleE2ESK_EENS1_15EpilogueDefaultEEEEEvvEEEEvNT_6ParamsE:
        .type           _ZN7cutlass13device_kernelINS_4gemm6kernel13GemmUniversalIN4cute5tupleIJiiiiEEENS1_10collective13CollectiveMmaINS1_34MainloopSm90TmaGmmaWarpSpecializedILi28ENS5_IJNS4_1CILi2EEENSA_ILi4EEENSA_ILi1EEEEEENS1_32KernelTmaWarpSpecializedPingpongEEENS5_IJNSA_ILi64EEESH_NSA_ILi32EEEEEENS_10bfloat16_tENS5_IJlSD_lEEESK_SL_NS4_8TiledMMAINS4_8MMA_AtomIJNS4_4SM904GMMA27MMA_64x64x16_F32BF16BF16_SSILNSP_5MajorE0ELSR_0ELNSP_7ScaleInE1ELSS_1EEEEEENS4_6LayoutINS5_IJSD_SD_SD_EEENS5_IJNSA_ILi0EEESX_SX_EEEEENS5_IJNS4_10UnderscoreES10_S10_EEEEENS4_23SM90_TMA_LOAD_MULTICASTENS4_14ComposedLayoutINS4_7SwizzleILi2ELi4ELi3EEENS4_18smem_ptr_flag_bitsILi16EEENSV_INS5_IJNSA_ILi8EEESI_EEENS5_IJSI_SD_EEEEEEEvNS4_8identityES13_S1D_vS1E_EENS_8epilogue10collective6detail29Sm90TmaWarpSpecializedAdapterINS1H_15DefaultEpilogueISK_SL_SL_NS1G_6thread17LinearCombinationISK_Li1EffLNS1L_9ScaleType4KindE0ELNS_15FloatRoundStyleE2ESK_EENS1_15EpilogueDefaultEEEEEvvEEEEvNT_6ParamsE,@function
        .size           _ZN7cutlass13device_kernelINS_4gemm6kernel13GemmUniversalIN4cute5tupleIJiiiiEEENS1_10collective13CollectiveMmaINS1_34MainloopSm90TmaGmmaWarpSpecializedILi28ENS5_IJNS4_1CILi2EEENSA_ILi4EEENSA_ILi1EEEEEENS1_32KernelTmaWarpSpecializedPingpongEEENS5_IJNSA_ILi64EEESH_NSA_ILi32EEEEEENS_10bfloat16_tENS5_IJlSD_lEEESK_SL_NS4_8TiledMMAINS4_8MMA_AtomIJNS4_4SM904GMMA27MMA_64x64x16_F32BF16BF16_SSILNSP_5MajorE0ELSR_0ELNSP_7ScaleInE1ELSS_1EEEEEENS4_6LayoutINS5_IJSD_SD_SD_EEENS5_IJNSA_ILi0EEESX_SX_EEEEENS5_IJNS4_10UnderscoreES10_S10_EEEEENS4_23SM90_TMA_LOAD_MULTICASTENS4_14ComposedLayoutINS4_7SwizzleILi2ELi4ELi3EEENS4_18smem_ptr_flag_bitsILi16EEENSV_INS5_IJNSA_ILi8EEESI_EEENS5_IJSI_SD_EEEEEEEvNS4_8identityES13_S1D_vS1E_EENS_8epilogue10collective6detail29Sm90TmaWarpSpecializedAdapterINS1H_15DefaultEpilogueISK_SL_SL_NS1G_6thread17LinearCombinationISK_Li1EffLNS1L_9ScaleType4KindE0ELNS_15FloatRoundStyleE2ESK_EENS1_15EpilogueDefaultEEEEEvvEEEEvNT_6ParamsE,(.L_x_186 - _ZN7cutlass13device_kernelINS_4gemm6kernel13GemmUniversalIN4cute5tupleIJiiiiEEENS1_10collective13CollectiveMmaINS1_34MainloopSm90TmaGmmaWarpSpecializedILi28ENS5_IJNS4_1CILi2EEENSA_ILi4EEENSA_ILi1EEEEEENS1_32KernelTmaWarpSpecializedPingpongEEENS5_IJNSA_ILi64EEESH_NSA_ILi32EEEEEENS_10bfloat16_tENS5_IJlSD_lEEESK_SL_NS4_8TiledMMAINS4_8MMA_AtomIJNS4_4SM904GMMA27MMA_64x64x16_F32BF16BF16_SSILNSP_5MajorE0ELSR_0ELNSP_7ScaleInE1ELSS_1EEEEEENS4_6LayoutINS5_IJSD_SD_SD_EEENS5_IJNSA_ILi0EEESX_SX_EEEEENS5_IJNS4_10UnderscoreES10_S10_EEEEENS4_23SM90_TMA_LOAD_MULTICASTENS4_14ComposedLayoutINS4_7SwizzleILi2ELi4ELi3EEENS4_18smem_ptr_flag_bitsILi16EEENSV_INS5_IJNSA_ILi8EEESI_EEENS5_IJSI_SD_EEEEEEEvNS4_8identityES13_S1D_vS1E_EENS_8epilogue10collective6detail29Sm90TmaWarpSpecializedAdapterINS1H_15DefaultEpilogueISK_SL_SL_NS1G_6thread17LinearCombinationISK_Li1EffLNS1L_9ScaleType4KindE0ELNS_15FloatRoundStyleE2ESK_EENS1_15EpilogueDefaultEEEEEvvEEEEvNT_6ParamsE)
        .other          _ZN7cutlass13device_kernelINS_4gemm6kernel13GemmUniversalIN4cute5tupleIJiiiiEEENS1_10collective13CollectiveMmaINS1_34MainloopSm90TmaGmmaWarpSpecializedILi28ENS5_IJNS4_1CILi2EEENSA_ILi4EEENSA_ILi1EEEEEENS1_32KernelTmaWarpSpecializedPingpongEEENS5_IJNSA_ILi64EEESH_NSA_ILi32EEEEEENS_10bfloat16_tENS5_IJlSD_lEEESK_SL_NS4_8TiledMMAINS4_8MMA_AtomIJNS4_4SM904GMMA27MMA_64x64x16_F32BF16BF16_SSILNSP_5MajorE0ELSR_0ELNSP_7ScaleInE1ELSS_1EEEEEENS4_6LayoutINS5_IJSD_SD_SD_EEENS5_IJNSA_ILi0EEESX_SX_EEEEENS5_IJNS4_10UnderscoreES10_S10_EEEEENS4_23SM90_TMA_LOAD_MULTICASTENS4_14ComposedLayoutINS4_7SwizzleILi2ELi4ELi3EEENS4_18smem_ptr_flag_bitsILi16EEENSV_INS5_IJNSA_ILi8EEESI_EEENS5_IJSI_SD_EEEEEEEvNS4_8identityES13_S1D_vS1E_EENS_8epilogue10collective6detail29Sm90TmaWarpSpecializedAdapterINS1H_15DefaultEpilogueISK_SL_SL_NS1G_6thread17LinearCombinationISK_Li1EffLNS1L_9ScaleType4KindE0ELNS_15FloatRoundStyleE2ESK_EENS1_15EpilogueDefaultEEEEEvvEEEEvNT_6ParamsE,@"STO_CUDA_ENTRY STV_DEFAULT"
_ZN7cutlass13device_kernelINS_4gemm6kernel13GemmUniversalIN4cute5tupleIJiiiiEEENS1_10collective13CollectiveMmaINS1_34MainloopSm90TmaGmmaWarpSpecializedILi28ENS5_IJNS4_1CILi2EEENSA_ILi4EEENSA_ILi1EEEEEENS1_32KernelTmaWarpSpecializedPingpongEEENS5_IJNSA_ILi64EEESH_NSA_ILi32EEEEEENS_10bfloat16_tENS5_IJlSD_lEEESK_SL_NS4_8TiledMMAINS4_8MMA_AtomIJNS4_4SM904GMMA27MMA_64x64x16_F32BF16BF16_SSILNSP_5MajorE0ELSR_0ELNSP_7ScaleInE1ELSS_1EEEEEENS4_6LayoutINS5_IJSD_SD_SD_EEENS5_IJNSA_ILi0EEESX_SX_EEEEENS5_IJNS4_10UnderscoreES10_S10_EEEEENS4_23SM90_TMA_LOAD_MULTICASTENS4_14ComposedLayoutINS4_7SwizzleILi2ELi4ELi3EEENS4_18smem_ptr_flag_bitsILi16EEENSV_INS5_IJNSA_ILi8EEESI_EEENS5_IJSI_SD_EEEEEEEvNS4_8identityES13_S1D_vS1E_EENS_8epilogue10collective6detail29Sm90TmaWarpSpecializedAdapterINS1H_15DefaultEpilogueISK_SL_SL_NS1G_6thread17LinearCombinationISK_Li1EffLNS1L_9ScaleType4KindE0ELNS_15FloatRoundStyleE2ESK_EENS1_15EpilogueDefaultEEEEEvvEEEEvNT_6ParamsE:
[----:B------:R-:W0:Y:S02]  /*0000*/  LDC R1, c[0x0][0x28] ;  /* 0x00000a00ff017b82 */ /* 0x000e240000000800 */
[----:B0-----:R-:W-:Y:S01]  /*0010*/  VIADD R1, R1, 0xfffffff8 ;  /* 0xfffffff801017836 */ /* 0x001fe20000000000 */
[----:B------:R-:W0:Y:S01]  /*0020*/  S2R R4, SR_TID.X ;  /* 0x0000000000047919 */ /* 0x000e220000002100 */
[----:B------:R-:W-:Y:S01]  /*0030*/  ELECT P0, URZ, PT ;  /* 0x00000000003f782f */ /* 0x000fe20003800000 */
[----:B------:R-:W-:Y:S01]  /*0040*/  BSSY B0, `(.L_x_0) ;  /* 0x000000f000007945 */ /* 0x000fe20003800000 */
[--C-:B0-----:R-:W-:Y:S02]  /*0050*/  SHF.R.U32.HI R2, RZ, 0x5, R4.reuse ;  /* 0x00000005ff027819 */ /* 0x101fe40000011604 */
[----:B------:R-:W-:-:S03]  /*0060*/  SHF.R.U32.HI R7, RZ, 0x7, R4 ;  /* 0x00000007ff077819 */ /* 0x000fc60000011604 */
[----:B------:R-:W0:Y:S04]  /*0070*/  SHFL.IDX PT, R5, R2, RZ, 0x1f ;  /* 0x00001fff02057589 */ /* 0x000e2800000e0000 */
[----:B------:R1:W2:Y:S01]  /*0080*/  SHFL.IDX PT, R10, R7, RZ, 0x1f ;  /* 0x00001fff070a7589 */ /* 0x0002a200000e0000 */
[----:B0-----:R-:W-:-:S13]  /*0090*/  ISETP.NE.OR P0, PT, R5, RZ, !P0 ;  /* 0x000000ff0500720c */ /* 0x001fda0004705670 */
[----:B-12---:R-:W-:Y:S05]  /*00a0*/  @P0 BRA `(.L_x_1) ;  /* 0x0000000000200947 */ /* 0x006fea0003800000 */
[----:B------:R-:W-:Y:S02]  /*00b0*/  ULDC.64 UR4, c[0x0][0x198] ;  /* 0x0000660000047ab9 */ /* 0x000fe40000000a00 */
[----:B------:R-:W-:Y:S02]  /*00c0*/  UIADD3 UR6, UP0, UR4, 0xf0, URZ ;  /* 0x000000f004067890 */ /* 0x000fe4000ff1e03f */
[----:B------:R-:W-:Y:S02]  /*00d0*/  UIADD3 UR4, UP1, UR4, 0x1f0, URZ ;  /* 0x000001f004047890 */ /* 0x000fe4000ff3e03f */
[----:B------:R-:W-:Y:S02]  /*00e0*/  UIADD3.X UR7, URZ, UR5, URZ, UP0, !UPT ;  /* 0x000000053f077290 */ /* 0x000fe400087fe43f */
[----:B------:R-:W-:-:S07]  /*00f0*/  UIADD3.X UR5, URZ, UR5, URZ, UP1, !UPT ;  /* 0x000000053f057290 */ /* 0x000fce0008ffe43f */
[----:B------:R0:W-:Y:S02]  /*0100*/  UTMACCTL.PF [UR6] ;  /* 0x00000000060079b9 */ /* 0x0001e40008040000 */
[----:B------:R0:W-:Y:S02]  /*0110*/  UTMACCTL.PF [UR4] ;  /* 0x00000000040079b9 */ /* 0x0001e40008040000 */
[----:B0-----:R-:W-:Y:S01]  /*0120*/  NOP ;  /* 0x0000000000007918 */ /* 0x001fe20000000000 */
.L_x_1:
[----:B------:R-:W-:Y:S05]  /*0130*/  BSYNC B0 ;  /* 0x0000000000007941 */ /* 0x000fea0003800000 */
.L_x_0:
[----:B------:R-:W0:Y:S01]  /*0140*/  SHFL.IDX PT, R8, R2, RZ, 0x1f ;  /* 0x00001fff02087589 */ /* 0x000e2200000e0000 */
[----:B------:R-:W-:-:S04]  /*0150*/  SHF.R.S32.HI R3, RZ, 0x1f, R4 ;  /* 0x0000001fff037819 */ /* 0x000fc80000011404 */
[----:B------:R-:W-:Y:S02]  /*0160*/  LEA.HI R3, R3, R4, RZ, 0x7 ;  /* 0x0000000403037211 */ /* 0x000fe400078f38ff */
[----:B0-----:R-:W-:-:S13]  /*0170*/  ISETP.NE.AND P0, PT, R8, RZ, PT ;  /* 0x000000ff0800720c */ /* 0x001fda0003f05270 */
[----:B------:R-:W-:Y:S05]  /*0180*/  @P0 BRA `(.L_x_2) ;  /* 0x0000000400240947 */ /* 0x000fea0003800000 */
[----:B------:R-:W-:Y:S01]  /*0190*/  ELECT P0, URZ, PT ;  /* 0x00000000003f782f */ /* 0x000fe20003800000 */
[----:B------:R-:W-:-:S12]  /*01a0*/  BSSY B0, `(.L_x_2) ;  /* 0x0000047000007945 */ /* 0x000fd80003800000 */
[----:B------:R-:W-:Y:S05]  /*01b0*/  @!P0 BRA `(.L_x_3) ;  /* 0x0000000400148947 */ /* 0x000fea0003800000 */
[----:B------:R-:W0:Y:S01]  /*01c0*/  S2UR UR8, SR_CgaCtaId ;  /* 0x00000000000879c3 */ /* 0x000e220000008800 */
[----:B------:R-:W-:Y:S01]  /*01d0*/  UMOV UR4, 0x400 ;  /* 0x0000040000047882 */ /* 0x000fe20000000000 */
[----:B------:R-:W-:Y:S01]  /*01e0*/  UMOV UR5, 0x1 ;  /* 0x0000000100057882 */ /* 0x000fe20000000000 */
[----:B------:R-:W-:Y:S02]  /*01f0*/  UMOV UR6, 0x5 ;  /* 0x0000000500067882 */ /* 0x000fe40000000000 */
[----:B------:R-:W-:-:S04]  /*0200*/  UIADD3 UR6, -UR6, 0x100000, URZ ;  /* 0x0010000006067890 */ /* 0x000fc8000fffe13f */
[----:B------:R-:W-:Y:S02]  /*0210*/  USHF.L.U32 UR7, UR6, 0xb, URZ ;  /* 0x0000000b06077899 */ /* 0x000fe4000800063f */
[----:B------:R-:W-:Y:S02]  /*0220*/  USHF.L.U32 UR6, UR6, 0x1, URZ ;  /* 0x0000000106067899 */ /* 0x000fe4000800063f */
[----:B0-----:R-:W-:Y:S02]  /*0230*/  ULEA UR8, UR8, UR4, 0x18 ;  /* 0x0000000408087291 */ /* 0x001fe4000f8ec03f */
[----:B------:R-:W-:-:S04]  /*0240*/  UIADD3 UR4, -UR5, 0x100000, URZ ;  /* 0x0010000005047890 */ /* 0x000fc8000fffe13f */
[----:B------:R-:W-:Y:S02]  /*0250*/  USHF.L.U32 UR5, UR4, 0xb, URZ ;  /* 0x0000000b04057899 */ /* 0x000fe4000800063f */
[----:B------:R-:W-:Y:S01]  /*0260*/  USHF.L.U32 UR4, UR4, 0x1, URZ ;  /* 0x0000000104047899 */ /* 0x000fe2000800063f */
[----:B------:R-:W0:Y:S11]  /*0270*/  FENCE.VIEW.ASYNC.S ;  /* 0x00000000000073c6 */ /* 0x000e360000000000 */
[----:B0-----:R0:W1:Y:S01]  /*0280*/  SYNCS.EXCH.64 URZ, [UR8], UR4 ;  /* 0x00000004083f75b2 */ /* 0x0010620008000100 */
[----:B------:R0:W2:Y:S01]  /*0290*/  SYNCS.EXCH.64 URZ, [UR8+0xe0], UR6 ;  /* 0x0000e006083f75b2 */ /* 0x0000a20008000100 */
[----:B------:R0:W3:Y:S01]  /*02a0*/  SYNCS.EXCH.64 URZ, [UR8+0x8], UR4 ;  /* 0x00000804083f75b2 */ /* 0x0000e20008000100 */
[----:B------:R0:W4:Y:S01]  /*02b0*/  SYNCS.EXCH.64 URZ, [UR8+0xe8], UR6 ;  /* 0x0000e806083f75b2 */ /* 0x0001220008000100 */
[----:B------:R0:W0:Y:S01]  /*02c0*/  SYNCS.EXCH.64 URZ, [UR8+0x10], UR4 ;  /* 0x00001004083f75b2 */ /* 0x0000220008000100 */
        /* <DEDUP_REMOVED lines=51> */
[----:B-1234-:R-:W-:Y:S01]  /*0600*/  NOP ;  /* 0x0000000000007918 */ /* 0x01efe20000000000 */
.L_x_3:
[----:B0-----:R-:W-:Y:S05]  /*0610*/  BSYNC B0 ;  /* 0x0000000000007941 */ /* 0x001fea0003800000 */
.L_x_2:
[----:B------:R-:W0:Y:S01]  /*0620*/  SHFL.IDX PT, R13, R2, RZ, 0x1f ;  /* 0x00001fff020d7589 */ /* 0x000e2200000e0000 */
[----:B------:R-:W1:Y:S01]  /*0630*/  S2UR UR12, SR_CTAID.X ;  /* 0x00000000000c79c3 */ /* 0x000e620000002500 */
[----:B------:R-:W-:Y:S02]  /*0640*/  LOP3.LUT R3, R3, 0xffffff80, RZ, 0xc0, !PT ;  /* 0xffffff8003037812 */ /* 0x000fe400078ec0ff */
[----:B------:R-:W-:Y:S01]  /*0650*/  ELECT P0, URZ, PT ;  /* 0x00000000003f782f */ /* 0x000fe20003800000 */
[----:B------:R2:W3:Y:S01]  /*0660*/  SHFL.IDX PT, R12, R2, RZ, 0x1f ;  /* 0x00001fff020c7589 */ /* 0x0004e200000e0000 */
[----:B------:R-:W-:Y:S01]  /*0670*/  ELECT P1, URZ, PT ;  /* 0x00000000003f782f */ /* 0x000fe20003820000 */
[----:B------:R-:W-:Y:S01]  /*0680*/  NOP ;  /* 0x0000000000007918 */ /* 0x000fe20000000000 */
[----:B------:R-:W-:Y:S01]  /*0690*/  IMAD.IADD R3, R4, 0x1, -R3 ;  /* 0x0000000104037824 */ /* 0x000fe200078e0a03 */
[----:B------:R-:W4:Y:S01]  /*06a0*/  S2R R6, SR_CTAID.Y ;  /* 0x0000000000067919 */ /* 0x000f220000002600 */
[----:B------:R-:W-:Y:S01]  /*06b0*/  ULDC UR4, c[0x0][0x150] ;  /* 0x0000540000047ab9 */ /* 0x000fe20000000800 */
[----:B------:R-:W5:Y:S01]  /*06c0*/  LDC R14, c[0x0][0x144] ;  /* 0x00005100ff0e7b82 */ /* 0x000f620000000800 */
[----:B------:R-:W-:Y:S01]  /*06d0*/  UMOV UR11, 0x80 ;  /* 0x00000080000b7882 */ /* 0x000fe20000000000 */
[----:B------:R-:W-:Y:S01]  /*06e0*/  SHF.R.S32.HI R0, RZ, 0x1f, R3 ;  /* 0x0000001fff007819 */ /* 0x000fe20000011403 */
[----:B------:R-:W-:Y:S01]  /*06f0*/  NOP ;  /* 0x0000000000007918 */ /* 0x000fe20000000000 */
[C---:B------:R-:W-:Y:S01]  /*0700*/  VIADD R35, R10.reuse, 0xffffffff ;  /* 0xffffffff0a237836 */ /* 0x040fe20000000000 */
[----:B------:R-:W-:Y:S01]  /*0710*/  ISETP.NE.AND P4, PT, R10, RZ, PT ;  /* 0x000000ff0a00720c */ /* 0x000fe20003f85270 */
[----:B------:R-:W-:Y:S01]  /*0720*/  IMAD.MOV.U32 R57, RZ, RZ, 0x1 ;  /* 0x00000001ff397424 */ /* 0x000fe200078e00ff */
[----:B------:R-:W-:Y:S01]  /*0730*/  LEA.HI R9, R0, R3, RZ, 0x3 ;  /* 0x0000000300097211 */ /* 0x000fe200078f18ff */
[----:B------:R-:W5:Y:S01]  /*0740*/  LDC R15, c[0x0][0x140] ;  /* 0x00005000ff0f7b82 */ /* 0x000f620000000800 */
[----:B------:R-:W-:-:S02]  /*0750*/  ISETP.GE.U32.AND P6, PT, R35, 0x2, PT ;  /* 0x000000022300780c */ /* 0x000fc40003fc6070 */
[--C-:B------:R-:W-:Y:S02]  /*0760*/  SHF.R.S32.HI R11, RZ, 0x3, R9.reuse ;  /* 0x00000003ff0b7819 */ /* 0x100fe40000011409 */
[----:B--2---:R-:W-:Y:S02]  /*0770*/  SHF.R.S32.HI R2, RZ, 0x1f, R9 ;  /* 0x0000001fff027819 */ /* 0x004fe40000011409 */
[----:B------:R-:W-:Y:S01]  /*0780*/  SHF.R.S32.HI R9, RZ, 0x1f, R8 ;  /* 0x0000001fff097819 */ /* 0x000fe20000011408 */
[----:B------:R-:W2:Y:S01]  /*0790*/  LDC R25, c[0x0][0x148] ;  /* 0x00005200ff197b82 */ /* 0x000ea20000000800 */
[----:B0-----:R-:W-:Y:S02]  /*07a0*/  ISETP.NE.OR P0, PT, R13, RZ, !P0 ;  /* 0x000000ff0d00720c */ /* 0x001fe40004705670 */
[----:B-1----:R-:W-:Y:S02]  /*07b0*/  I2FP.F32.U32 R13, UR12 ;  /* 0x0000000c000d7c45 */ /* 0x002fe40008201000 */
[----:B------:R-:W-:-:S02]  /*07c0*/  LEA.HI R2, R2, R11, RZ, 0x2 ;  /* 0x0000000b02027211 */ /* 0x000fc400078f10ff */
[----:B------:R-:W-:Y:S01]  /*07d0*/  LEA.HI R9, R9, R8, RZ, 0x2 ;  /* 0x0000000809097211 */ /* 0x000fe200078f10ff */
[----:B------:R-:W-:Y:S01]  /*07e0*/  FMUL R13, R13, UR4 ;  /* 0x000000040d0d7c20 */ /* 0x000fe20008400000 */
[----:B---3--:R-:W-:Y:S01]  /*07f0*/  ISETP.NE.OR P1, PT, R12, RZ, !P1 ;  /* 0x000000ff0c00720c */ /* 0x008fe20004f25670 */
[----:B------:R-:W-:Y:S01]  /*0800*/  ULDC UR4, c[0x0][0x154] ;  /* 0x0000550000047ab9 */ /* 0x000fe20000000800 */
[----:B------:R-:W-:Y:S02]  /*0810*/  LOP3.LUT R12, R2, 0xfffffffc, RZ, 0xc0, !PT ;  /* 0xfffffffc020c7812 */ /* 0x000fe400078ec0ff */
[----:B------:R-:W-:Y:S01]  /*0820*/  LOP3.LUT R9, R9, 0x3ffffffc, RZ, 0xc0, !PT ;  /* 0x3ffffffc09097812 */ /* 0x000fe200078ec0ff */
[----:B------:R-:W0:Y:S01]  /*0830*/  F2I.U32.TRUNC.NTZ R13, R13 ;  /* 0x0000000d000d7305 */ /* 0x000e22000020f000 */
[----:B------:R-:W-:Y:S01]  /*0840*/  SHF.R.S32.HI R2, RZ, 0x1f, R5 ;  /* 0x0000001fff027819 */ /* 0x000fe20000011405 */
[----:B------:R-:W-:Y:S01]  /*0850*/  IMAD.IADD R12, R11, 0x1, -R12 ;  /* 0x000000010b0c7824 */ /* 0x000fe200078e0a0c */
[----:B------:R-:W-:Y:S01]  /*0860*/  VOTEU.ALL UP1, P0 ;  /* 0x00000000003f7886 */ /* 0x000fe20000020000 */
[----:B------:R-:W-:Y:S01]  /*0870*/  IMAD.IADD R9, R8, 0x1, -R9 ;  /* 0x0000000108097824 */ /* 0x000fe200078e0a09 */
[----:B------:R-:W-:Y:S01]  /*0880*/  LEA.HI R2, R2, R5, RZ, 0x2 ;  /* 0x0000000502027211 */ /* 0x000fe200078f10ff */
[----:B------:R-:W-:Y:S01]  /*0890*/  VOTEU.ALL UP0, P0 ;  /* 0x00000000003f7886 */ /* 0x000fe20000000000 */
[----:B----4-:R-:W-:Y:S01]  /*08a0*/  I2FP.F32.U32 R8, R6 ;  /* 0x0000000600087245 */ /* 0x010fe20000201000 */
[----:B------:R-:W-:Y:S01]  /*08b0*/  IMAD R9, R9, 0x4, R12 ;  /* 0x0000000409097824 */ /* 0x000fe200078e020c */
[----:B------:R-:W-:Y:S01]  /*08c0*/  LOP3.LUT R2, R2, 0xfffffffc, RZ, 0xc0, !PT ;  /* 0xfffffffc02027812 */ /* 0x000fe200078ec0ff */
[----:B------:R-:W-:Y:S01]  /*08d0*/  VOTEU.ALL UP2, P1 ;  /* 0x00000000003f7886 */ /* 0x000fe20000840000 */
[----:B------:R-:W1:Y:S01]  /*08e0*/  @!UP1 S2UR UR7, SR_CgaCtaId ;  /* 0x00000000000799c3 */ /* 0x000e620000008800 */
[----:B------:R-:W-:Y:S01]  /*08f0*/  FMUL R8, R8, UR4 ;  /* 0x0000000408087c20 */ /* 0x000fe20008400000 */
[----:B------:R-:W-:Y:S01]  /*0900*/  IMAD.SHL.U32 R56, R9, 0x4, RZ ;  /* 0x0000000409387824 */ /* 0x000fe200078e00ff */
[----:B------:R-:W-:Y:S01]  /*0910*/  UMOV UR4, 0x20 ;  /* 0x0000002000047882 */ /* 0x000fe20000000000 */
[----:B------:R-:W-:Y:S01]  /*0920*/  IMAD.IADD R5, R5, 0x1, -R2 ;  /* 0x0000000105057824 */ /* 0x000fe200078e0a02 */
[----:B------:R-:W-:Y:S01]  /*0930*/  LEA.HI R2, R9, R9, RZ, 0x1 ;  /* 0x0000000909027211 */ /* 0x000fe200078f08ff */
[----:B0-----:R-:W-:Y:S01]  /*0940*/  IMAD.MOV R13, RZ, RZ, -R13 ;  /* 0x000000ffff0d7224 */ /* 0x001fe200078e0a0d */
[----:B------:R-:W0:Y:S01]  /*0950*/  F2I.U32.TRUNC.NTZ R8, R8 ;  /* 0x0000000800087305 */ /* 0x000e22000020f000 */
[----:B------:R-:W3:Y:S01]  /*0960*/  @!UP2 S2UR UR10, SR_CgaCtaId ;  /* 0x00000000000aa9c3 */ /* 0x000ee20000008800 */
[----:B------:R-:W-:Y:S01]  /*0970*/  LOP3.LUT R2, R2, 0xfffffffe, RZ, 0xc0, !PT ;  /* 0xfffffffe02027812 */ /* 0x000fe200078ec0ff */
[----:B-----5:R-:W-:Y:S01]  /*0980*/  IMAD R21, R14, R13, UR12 ;  /* 0x0000000c0e157e24 */ /* 0x020fe2000f8e020d */
[----:B------:R-:W-:Y:S01]  /*0990*/  @!UP1 UMOV UR6, 0x400 ;  /* 0x0000040000069882 */ /* 0x000fe20000000000 */
[----:B------:R-:W-:-:S04]  /*09a0*/  @!UP1 UIADD3 UR4, -UR4, 0x100000, URZ ;  /* 0x0010000004049890 */ /* 0x000fc8000fffe13f */
[----:B------:R-:W-:Y:S02]  /*09b0*/  @!UP1 USHF.L.U32 UR5, UR4, 0xb, URZ ;  /* 0x0000000b04059899 */ /* 0x000fe4000800063f */
[----:B------:R-:W-:Y:S01]  /*09c0*/  @!UP1 USHF.L.U32 UR4, UR4, 0x1, URZ ;  /* 0x0000000104049899 */ /* 0x000fe2000800063f */
[C---:B------:R-:W-:Y:S01]  /*09d0*/  LOP3.LUT R56, R9.reuse, 0xc, R56, 0x78, !PT ;  /* 0x0000000c09387812 */ /* 0x040fe200078e7838 */
[----:B------:R-:W-:Y:S01]  /*09e0*/  IMAD.IADD R2, R9, 0x1, -R2 ;  /* 0x0000000109027824 */ /* 0x000fe200078e0a02 */
[----:B------:R-:W-:Y:S01]  /*09f0*/  @!UP2 UMOV UR9, 0x400 ;  /* 0x000004000009a882 */ /* 0x000fe20000000000 */
[----:B------:R-:W-:Y:S01]  /*0a00*/  VOTEU.ALL UP3, P1 ;  /* 0x00000000003f7886 */ /* 0x000fe20000860000 */
[----:B------:R-:W-:Y:S01]  /*0a10*/  VOTEU.ALL UP4, P1 ;  /* 0x00000000003f7886 */ /* 0x000fe20000880000 */
[----:B------:R-:W-:Y:S01]  /*0a20*/  VOTEU.ALL UP5, P1 ;  /* 0x00000000003f7886 */ /* 0x000fe200008a0000 */
[----:B------:R-:W-:Y:S01]  /*0a30*/  ISETP.NE.AND P3, PT, R2, R21, PT ;  /* 0x000000150200720c */ /* 0x000fe20003f65270 */
[----:B------:R4:W4:Y:S01]  /*0a40*/  SHFL.IDX PT, R14, R7, RZ, 0x1f ;  /* 0x00001fff070e7589 */ /* 0x00092200000e0000 */
[----:B------:R-:W-:Y:S01]  /*0a50*/  ISETP.EQ.U32.AND P2, PT, R15, 0x1, PT ;  /* 0x000000010f00780c */ /* 0x000fe20003f42070 */
[----:B0-----:R-:W-:Y:S01]  /*0a60*/  IMAD.MOV R20, RZ, RZ, -R8 ;  /* 0x000000ffff147224 */ /* 0x001fe200078e0a08 */
[----:B-1----:R-:W-:-:S02]  /*0a70*/  @!UP1 ULEA UR8, UR7, UR6, 0x18 ;  /* 0x0000000607089291 */ /* 0x002fc4000f8ec03f */
[----:B------:R-:W-:-:S04]  /*0a80*/  @!UP2 UIADD3 UR6, -UR11, 0x100000, URZ ;  /* 0x001000000b06a890 */ /* 0x000fc8000fffe13f */
[----:B------:R-:W-:Y:S02]  /*0a90*/  @!UP2 USHF.L.U32 UR7, UR6, 0xb, URZ ;  /* 0x0000000b0607a899 */ /* 0x000fe4000800063f */
[----:B------:R-:W-:Y:S01]  /*0aa0*/  @!UP2 USHF.L.U32 UR6, UR6, 0x1, URZ ;  /* 0x000000010606a899 */ /* 0x000fe2000800063f */
[----:B--2---:R-:W-:Y:S01]  /*0ab0*/  IMAD R9, R25, R20, R6 ;  /* 0x0000001419097224 */ /* 0x004fe200078e0206 */
[----:B------:R-:W-:Y:S01]  /*0ac0*/  VOTEU.ALL UP1, P0 ;  /* 0x00000000003f7886 */ /* 0x000fe20000020000 */
[----:B------:R-:W-:Y:S01]  /*0ad0*/  LOP3.LUT P0, RZ, R3, 0x7, RZ, 0xc0, !PT ;  /* 0x0000000703ff7812 */ /* 0x000fe2000780c0ff */
[----:B---3--:R-:W-:Y:S01]  /*0ae0*/  @!UP2 ULEA UR9, UR10, UR9, 0x18 ;  /* 0x000000090a09a291 */ /* 0x008fe2000f8ec03f */
[----:B------:R-:W-:Y:S01]  /*0af0*/  @P3 LEA.HI R2, R56, R56, RZ, 0x1 ;  /* 0x0000003838023211 */ /* 0x000fe200078f08ff */
[----:B------:R-:W-:Y:S01]  /*0b00*/  VOTEU.ALL UP2, P1 ;  /* 0x00000000003f7886 */ /* 0x000fe20000840000 */
[----:B------:R-:W-:Y:S01]  /*0b10*/  ISETP.NE.AND P1, PT, R5, 0x3, PT ;  /* 0x000000030500780c */ /* 0x000fe20003f25270 */
[----:B------:R-:W0:Y:S02]  /*0b20*/  FENCE.VIEW.ASYNC.S ;  /* 0x00000000000073c6 */ /* 0x000e240000000000 */
[----:B0-----:R0:W1:Y:S01]  /*0b30*/  @!UP0 SYNCS.EXCH.64 URZ, [UR8+0x1f0], UR4 ;  /* 0x0001f004083f85b2 */ /* 0x0010620008000100 */
[----:B------:R-:W-:-:S02]  /*0b40*/  @P3 SHF.R.S32.HI R2, RZ, 0x1, R2 ;  /* 0x00000001ff023819 */ /* 0x000fc40000011402 */
[----:B------:R-:W-:Y:S02]  /*0b50*/  ISETP.EQ.OR P1, PT, R5, RZ, !P1 ;  /* 0x000000ff0500720c */ /* 0x000fe40004f22670 */
[----:B------:R-:W-:Y:S02]  /*0b60*/  @P3 ISETP.NE.AND P5, PT, R2, R9, PT ;  /* 0x000000090200320c */ /* 0x000fe40003fa5270 */
[----:B------:R-:W-:Y:S02]  /*0b70*/  ISETP.LT.U32.AND P0, PT, R56, 0x8, !P0 ;  /* 0x000000083800780c */ /* 0x000fe40004701070 */
[----:B------:R-:W-:Y:S02]  /*0b80*/  ISETP.EQ.AND P1, PT, R10, RZ, P1 ;  /* 0x000000ff0a00720c */ /* 0x000fe40000f22270 */
[----:B------:R-:W-:Y:S02]  /*0b90*/  SEL R2, RZ, 0x1, !P0 ;  /* 0x00000001ff027807 */ /* 0x000fe40004000000 */
[----:B------:R-:W-:-:S02]  /*0ba0*/  @P3 SEL R57, RZ, 0x1, P5 ;  /* 0x00000001ff393807 */ /* 0x000fc40002800000 */
[----:B------:R-:W-:Y:S01]  /*0bb0*/  SEL R16, RZ, 0x1, !P1 ;  /* 0x00000001ff107807 */ /* 0x000fe20004800000 */
[----:B------:R0:W2:Y:S01]  /*0bc0*/  @!UP1 SYNCS.EXCH.64 URZ, [UR8+0x1f8], UR4 ;  /* 0x0001f804083f95b2 */ /* 0x0000a20008000100 */
[----:B------:R-:W-:Y:S01]  /*0bd0*/  NOP ;  /* 0x0000000000007918 */ /* 0x000fe20000000000 */
[----:B------:R-:W-:Y:S02]  /*0be0*/  LOP3.LUT R57, R57, R2, RZ, 0xc0, !PT ;  /* 0x0000000239397212 */ /* 0x000fe400078ec0ff */
[----:B------:R-:W-:Y:S01]  /*0bf0*/  SEL R16, R16, 0x2, P6 ;  /* 0x0000000210107807 */ /* 0x000fe20003000000 */
[----:B------:R0:W3:Y:S01]  /*0c00*/  @!UP2 SYNCS.EXCH.64 URZ, [UR9+0x1d0], UR6 ;  /* 0x0001d006093fa5b2 */ /* 0x0000e20008000100 */
[----:B------:R0:W0:Y:S01]  /*0c10*/  @!UP3 SYNCS.EXCH.64 URZ, [UR9+0x1d8], UR6 ;  /* 0x0001d806093fb5b2 */ /* 0x0000220008000100 */
[----:B------:R0:W0:Y:S01]  /*0c20*/  @!UP4 SYNCS.EXCH.64 URZ, [UR9+0x1e0], UR6 ;  /* 0x0001e006093fc5b2 */ /* 0x0000220008000100 */
[----:B------:R0:W0:Y:S01]  /*0c30*/  @!UP5 SYNCS.EXCH.64 URZ, [UR9+0x1e8], UR6 ;  /* 0x0001e806093fd5b2 */ /* 0x0000220008000100 */
[----:B------:R-:W-:Y:S01]  /*0c40*/  NOP ;  /* 0x0000000000007918 */ /* 0x000fe20000000000 */
[----:B-1--4-:R-:W-:Y:S05]  /*0c50*/  @!P2 BRA `(.L_x_4) ;  /* 0x000000000008a947 */ /* 0x012fea0003800000 */
[----:B0-23--:R-:W-:Y:S01]  /*0c60*/  UCGABAR_ARV ;  /* 0x00000000000079c7 */ /* 0x00dfe20008000000 */
[----:B------:R-:W-:Y:S05]  /*0c70*/  BRA `(.L_x_5) ;  /* 0x0000000000047947 */ /* 0x000fea0003800000 */
.L_x_4:
[----:B0-23--:R-:W-:Y:S01]  /*0c80*/  NOP ;  /* 0x0000000000007918 */ /* 0x00dfe20000000000 */
.L_x_5:
[----:B------:R-:W-:Y:S01]  /*0c90*/  ULDC.64 UR4, c[0x0][0x598] ;  /* 0x0001660000047ab9 */ /* 0x000fe20000000a00 */
[----:B------:R-:W-:Y:S01]  /*0ca0*/  ULDC.64 UR36, c[0x0][0x208] ;  /* 0x0000820000247ab9 */ /* 0x000fe20000000a00 */
[----:B------:R-:W-:-:S04]  /*0cb0*/  ISETP.NE.U32.AND P0, PT, RZ, UR4, PT ;  /* 0x00000004ff007c0c */ /* 0x000fc8000bf05070 */
[----:B------:R-:W-:-:S13]  /*0cc0*/  ISETP.NE.AND.EX P0, PT, RZ, UR5, PT, P0 ;  /* 0x00000005ff007c0c */ /* 0x000fda000bf05300 */
[----:B------:R-:W-:Y:S05]  /*0cd0*/  @!P0 BRA `(.L_x_6) ;  /* 0x00000000001c8947 */ /* 0x000fea0003800000 */
[----:B------:R-:W0:Y:S02]  /*0ce0*/  LDC.64 R8, c[0x0][0x598] ;  /* 0x00016600ff087b82 */ /* 0x000e240000000a00 */
[----:B0-----:R-:W2:Y:S02]  /*0cf0*/  LDG.E.64 R8, desc[UR36][R8.64] ;  /* 0x0000002408087981 */ /* 0x001ea4000c1e1b00 */
[----:B--2---:R-:W-:-:S04]  /*0d00*/  ISETP.NE.U32.AND P0, PT, R8, RZ, PT ;  /* 0x000000ff0800720c */ /* 0x004fc80003f05070 */
[----:B------:R-:W-:-:S13]  /*0d10*/  ISETP.NE.AND.EX P0, PT, R9, RZ, PT, P0 ;  /* 0x000000ff0900720c */ /* 0x000fda0003f05300 */
[----:B------:R-:W-:Y:S05]  /*0d20*/  @!P0 BRA `(.L_x_6) ;  /* 0x0000000000088947 */ /* 0x000fea0003800000 */
[----:B------:R0:W5:Y:S01]  /*0d30*/  LD.E R58, desc[UR36][R8.64] ;  /* 0x00000024083a7980 */ /* 0x000162000c101900 */
[----:B------:R-:W-:Y:S05]  /*0d40*/  BRA `(.L_x_7) ;  /* 0x0000000000247947 */ /* 0x000fea0003800000 */
.L_x_6:
[----:B------:R-:W-:Y:S02]  /*0d50*/  ULDC.64 UR4, c[0x0][0x588] ;  /* 0x0001620000047ab9 */ /* 0x000fe40000000a00 */
[----:B------:R-:W-:-:S04]  /*0d60*/  ISETP.NE.U32.AND P0, PT, RZ, UR4, PT ;  /* 0x00000004ff007c0c */ /* 0x000fc8000bf05070 */
[----:B------:R-:W-:-:S13]  /*0d70*/  ISETP.NE.AND.EX P0, PT, RZ, UR5, PT, P0 ;  /* 0x00000005ff007c0c */ /* 0x000fda000bf05300 */
[----:B------:R-:W-:Y:S05]  /*0d80*/  @!P0 BRA `(.L_x_8) ;  /* 0x00000000000c8947 */ /* 0x000fea0003800000 */
[----:B------:R-:W0:Y:S02]  /*0d90*/  LDC.64 R58, c[0x0][0x588] ;  /* 0x00016200ff3a7b82 */ /* 0x000e240000000a00 */
[----:B0-----:R1:W5:Y:S01]  /*0da0*/  LDG.E R58, desc[UR36][R58.64] ;  /* 0x000000243a3a7981 */ /* 0x001362000c1e1900 */
[----:B------:R-:W-:Y:S05]  /*0db0*/  BRA `(.L_x_7) ;  /* 0x0000000000087947 */ /* 0x000fea0003800000 */
.L_x_8:
[----:B------:R-:W-:Y:S02]  /*0dc0*/  ULDC UR4, c[0x0][0x580] ;  /* 0x0001600000047ab9 */ /* 0x000fe40000000800 */
[----:B------:R-:W-:-:S07]  /*0dd0*/  IMAD.U32 R58, RZ, RZ, UR4 ;  /* 0x00000004ff3a7e24 */ /* 0x000fce000f8e00ff */
.L_x_7:
[----:B------:R-:W-:Y:S02]  /*0de0*/  ULDC.64 UR4, c[0x0][0x5a0] ;  /* 0x0001680000047ab9 */ /* 0x000fe40000000a00 */
[----:B------:R-:W-:-:S04]  /*0df0*/  ISETP.NE.U32.AND P0, PT, RZ, UR4, PT ;  /* 0x00000004ff007c0c */ /* 0x000fc8000bf05070 */
[----:B------:R-:W-:-:S13]  /*0e00*/  ISETP.NE.AND.EX P0, PT, RZ, UR5, PT, P0 ;  /* 0x00000005ff007c0c */ /* 0x000fda000bf05300 */
[----:B------:R-:W-:Y:S05]  /*0e10*/  @!P0 BRA `(.L_x_9) ;  /* 0x00000000001c8947 */ /* 0x000fea0003800000 */
[----:B0-----:R-:W0:Y:S02]  /*0e20*/  LDC.64 R8, c[0x0][0x5a0] ;  /* 0x00016800ff087b82 */ /* 0x001e240000000a00 */
[----:B0-----:R-:W2:Y:S02]  /*0e30*/  LDG.E.64 R8, desc[UR36][R8.64] ;  /* 0x0000002408087981 */ /* 0x001ea4000c1e1b00 */
[----:B--2---:R-:W-:-:S04]  /*0e40*/  ISETP.NE.U32.AND P0, PT, R8, RZ, PT ;  /* 0x000000ff0800720c */ /* 0x004fc80003f05070 */
[----:B------:R-:W-:-:S13]  /*0e50*/  ISETP.NE.AND.EX P0, PT, R9, RZ, PT, P0 ;  /* 0x000000ff0900720c */ /* 0x000fda0003f05300 */
[----:B------:R-:W-:Y:S05]  /*0e60*/  @!P0 BRA `(.L_x_9) ;  /* 0x0000000000088947 */ /* 0x000fea0003800000 */
[----:B-1----:R0:W5:Y:S01]  /*0e70*/  LD.E R59, desc[UR36][R8.64] ;  /* 0x00000024083b7980 */ /* 0x002162000c101900 */
[----:B------:R-:W-:Y:S05]  /*0e80*/  BRA `(.L_x_10) ;  /* 0x0000000000247947 */ /* 0x000fea0003800000 */
.L_x_9:
[----:B------:R-:W-:Y:S02]  /*0e90*/  ULDC.64 UR4, c[0x0][0x590] ;  /* 0x0001640000047ab9 */ /* 0x000fe40000000a00 */
[----:B------:R-:W-:-:S04]  /*0ea0*/  ISETP.NE.U32.AND P0, PT, RZ, UR4, PT ;  /* 0x00000004ff007c0c */ /* 0x000fc8000bf05070 */
[----:B------:R-:W-:-:S13]  /*0eb0*/  ISETP.NE.AND.EX P0, PT, RZ, UR5, PT, P0 ;  /* 0x00000005ff007c0c */ /* 0x000fda000bf05300 */
[----:B------:R-:W-:Y:S05]  /*0ec0*/  @!P0 BRA `(.L_x_11) ;  /* 0x00000000000c8947 */ /* 0x000fea0003800000 */
[----:B0-----:R-:W1:Y:S02]  /*0ed0*/  LDC.64 R8, c[0x0][0x590] ;  /* 0x00016400ff087b82 */ /* 0x001e640000000a00 */
[----:B-1----:R1:W5:Y:S01]  /*0ee0*/  LDG.E R59, desc[UR36][R8.64] ;  /* 0x00000024083b7981 */ /* 0x002362000c1e1900 */
[----:B------:R-:W-:Y:S05]  /*0ef0*/  BRA `(.L_x_10) ;  /* 0x0000000000087947 */ /* 0x000fea0003800000 */
.L_x_11:
[----:B------:R-:W-:Y:S02]  /*0f00*/  ULDC UR4, c[0x0][0x584] ;  /* 0x0001610000047ab9 */ /* 0x000fe40000000800 */
[----:B-1----:R-:W-:-:S07]  /*0f10*/  IMAD.U32 R59, RZ, RZ, UR4 ;  /* 0x00000004ff3b7e24 */ /* 0x002fce000f8e00ff */
.L_x_10:
[----:B------:R-:W2:Y:S01]  /*0f20*/  LDC R2, c[0x0][0x65c] ;  /* 0x00019700ff027b82 */ /* 0x000ea20000000800 */
[----:B------:R-:W-:Y:S01]  /*0f30*/  ULDC UR6, c[0x0][0x28c] ;  /* 0x0000a30000067ab9 */ /* 0x000fe20000000800 */
[----:B------:R-:W-:Y:S01]  /*0f40*/  ISETP.NE.AND P0, PT, R10, 0x2, PT ;  /* 0x000000020a00780c */ /* 0x000fe20003f05270 */
[----:B------:R-:W-:Y:S01]  /*0f50*/  UIADD3 UR6, UR6, 0x1f, URZ ;  /* 0x0000001f06067890 */ /* 0x000fe2000fffe03f */
[----:B01----:R-:W-:Y:S01]  /*0f60*/  IMAD.U32 R8, RZ, RZ, UR12 ;  /* 0x0000000cff087e24 */ /* 0x003fe2000f8e00ff */
[----:B------:R-:W-:Y:S01]  /*0f70*/  UMOV UR39, URZ ;  /* 0x0000003f00277c82 */ /* 0x000fe20008000000 */
[----:B------:R-:W-:Y:S01]  /*0f80*/  IMAD.MOV.U32 R9, RZ, RZ, RZ ;  /* 0x000000ffff097224 */ /* 0x000fe200078e00ff */
[----:B------:R-:W-:Y:S01]  /*0f90*/  USHF.R.S32.HI UR7, URZ, 0x1f, UR6 ;  /* 0x0000001f3f077899 */ /* 0x000fe20008011406 */
[----:B------:R-:W-:Y:S01]  /*0fa0*/  UMOV UR38, URZ ;  /* 0x0000003f00267c82 */ /* 0x000fe20008000000 */
[----:B------:R-:W-:Y:S02]  /*0fb0*/  ULDC.64 UR8, c[0x0][0x650] ;  /* 0x0001940000087ab9 */ /* 0x000fe40000000a00 */
[----:B------:R-:W-:-:S04]  /*0fc0*/  ULEA.HI UR7, UR7, UR6, URZ, 0x5 ;  /* 0x0000000607077291 */ /* 0x000fc8000f8f283f */
[----:B------:R-:W-:Y:S01]  /*0fd0*/  USHF.R.S32.HI UR40, URZ, 0x5, UR7 ;  /* 0x000000053f287899 */ /* 0x000fe20008011407 */
[----:B--2---:R-:W-:-:S13]  /*0fe0*/  ISETP.NE.AND P1, PT, R2, 0x1, PT ;  /* 0x000000010200780c */ /* 0x004fda0003f25270 */
[----:B------:R-:W0:Y:S01]  /*0ff0*/  @P1 LDC R19, c[0x0][0x10] ;  /* 0x00000400ff131b82 */ /* 0x000e220000000800 */
[----:B------:R-:W-:Y:S02]  /*1000*/  @P1 IMAD.MOV.U32 R7, RZ, RZ, RZ ;  /* 0x000000ffff071224 */ /* 0x000fe400078e00ff */
[----:B------:R-:W-:-:S05]  /*1010*/  @P1 IMAD.MOV.U32 R17, RZ, RZ, RZ ;  /* 0x000000ffff111224 */ /* 0x000fca00078e00ff */
[----:B------:R-:W1:Y:S01]  /*1020*/  @!P1 LDC R11, c[0x0][0xc] ;  /* 0x00000300ff0b9b82 */ /* 0x000e620000000800 */
[----:B------:R-:W-:Y:S01]  /*1030*/  ULDC UR4, c[0x0][0xc] ;  /* 0x0000030000047ab9 */ /* 0x000fe20000000800 */
[----:B------:R-:W-:Y:S02]  /*1040*/  ULDC UR5, c[0x0][0x10] ;  /* 0x0000040000057ab9 */ /* 0x000fe40000000800 */
[----:B------:R-:W-:-:S04]  /*1050*/  UIMAD.WIDE.U32 UR4, UR4, UR5, URZ ;  /* 0x00000005040472a5 */ /* 0x000fc8000f8e003f */
[----:B------:R-:W2:Y:S01]  /*1060*/  LDC R2, c[0x0][0x14] ;  /* 0x00000500ff027b82 */ /* 0x000ea20000000800 */
[----:B0-----:R-:W-:-:S04]  /*1070*/  @P1 IMAD.WIDE.U32 R18, R19, UR12, R6 ;  /* 0x0000000c13121c25 */ /* 0x001fc8000f8e0006 */
[----:B------:R-:W-:Y:S02]  /*1080*/  @P1 IMAD.IADD R17, R19, 0x1, R17 ;  /* 0x0000000113111824 */ /* 0x000fe400078e0211 */
[----:B-1----:R-:W-:-:S04]  /*1090*/  @!P1 IMAD.WIDE.U32 R8, R6, R11, R8 ;  /* 0x0000000b06089225 */ /* 0x002fc800078e0008 */
[----:B------:R-:W-:Y:S02]  /*10a0*/  @!P1 IMAD.MOV.U32 R18, RZ, RZ, R8 ;  /* 0x000000ffff129224 */ /* 0x000fe400078e0008 */
[----:B------:R-:W-:Y:S02]  /*10b0*/  @!P1 IMAD.MOV.U32 R17, RZ, RZ, R9 ;  /* 0x000000ffff119224 */ /* 0x000fe400078e0009 */
[----:B--2---:R-:W-:-:S04]  /*10c0*/  IMAD.WIDE.U32 R12, R2, UR4, RZ ;  /* 0x00000004020c7c25 */ /* 0x004fc8000f8e00ff */
[----:B------:R-:W-:Y:S01]  /*10d0*/  IMAD R23, R2, UR5, RZ ;  /* 0x0000000502177c24 */ /* 0x000fe2000f8e02ff */
[----:B------:R0:W-:Y:S03]  /*10e0*/  STL.64 [R1], R12 ;  /* 0x0000000c01007387 */ /* 0x0001e60000100a00 */
[----:B------:R-:W-:Y:S01]  /*10f0*/  IMAD.IADD R23, R13, 0x1, R23 ;  /* 0x000000010d177824 */ /* 0x000fe200078e0217 */
[----:B------:R-:W-:Y:S06]  /*1100*/  @P0 BRA `(.L_x_12) ;  /* 0x0000000000200947 */ /* 0x000fec0003800000 */
[----:B------:R-:W-:Y:S01]  /*1110*/  UISETP.GE.U32.AND UP0, UPT, UR40, 0x1c, UPT ;  /* 0x0000001c2800788c */ /* 0x000fe2000bf06070 */
[----:B------:R-:W-:Y:S01]  /*1120*/  IADD3 R18, P0, R18, R12, RZ ;  /* 0x0000000c12127210 */ /* 0x000fe20007f1e0ff */
[----:B------:R-:W-:Y:S01]  /*1130*/  USHF.R.U32.HI UR4, URZ, 0x2, UR40 ;  /* 0x000000023f047899 */ /* 0x000fe20008011628 */
[----:B------:R-:W-:-:S03]  /*1140*/  UMOV UR38, URZ ;  /* 0x0000003f00267c82 */ /* 0x000fc60008000000 */
[----:B------:R-:W-:Y:S01]  /*1150*/  UIMAD.WIDE.U32 UR4, UR4, 0x24924925, URZ ;  /* 0x24924925040478a5 */ /* 0x000fe2000f8e003f */
[----:B------:R-:W-:-:S03]  /*1160*/  IMAD.X R17, R23, 0x1, R17, P0 ;  /* 0x0000000117117824 */ /* 0x000fc600000e0611 */
[----:B------:R-:W-:Y:S02]  /*1170*/  UIMAD UR39, UR5, -0x1c, UR40 ;  /* 0xffffffe4052778a4 */ /* 0x000fe4000f8e0228 */
[----:B------:R-:W-:-:S12]  /*1180*/  @UP0 ULOP3.LUT UR38, UR5, 0x1, URZ, 0xc0, !UPT ;  /* 0x0000000105260892 */ /* 0x000fd8000f8ec03f */
.L_x_12:
[----:B------:R-:W-:Y:S01]  /*1190*/  ISETP.GE.U32.AND P0, PT, R18, UR8, PT ;  /* 0x0000000812007c0c */ /* 0x000fe2000bf06070 */
[----:B------:R-:W-:Y:S01]  /*11a0*/  IMAD.MOV.U32 R19, RZ, RZ, -0x1 ;  /* 0xffffffffff137424 */ /* 0x000fe200078e00ff */
[----:B------:R-:W-:Y:S01]  /*11b0*/  PRMT R8, RZ, 0x7610, R8 ;  /* 0x00007610ff087816 */ /* 0x000fe20000000008 */
[----:B------:R-:W-:Y:S01]  /*11c0*/  IMAD.MOV.U32 R22, RZ, RZ, -0x1 ;  /* 0xffffffffff167424 */ /* 0x000fe200078e00ff */
[----:B------:R-:W-:Y:S01]  /*11d0*/  ISETP.GE.U32.AND.EX P0, PT, R17, UR9, PT, P0 ;  /* 0x0000000911007c0c */ /* 0x000fe2000bf06100 */
[----:B------:R-:W-:-:S12]  /*11e0*/  IMAD.MOV.U32 R2, RZ, RZ, -0x1 ;  /* 0xffffffffff027424 */ /* 0x000fd800078e00ff */
[----:B------:R-:W-:Y:S05]  /*11f0*/  @P0 BRA `(.L_x_13) ;  /* 0x00000004002c0947 */ /* 0x000fea0003800000 */
[----:B------:R-:W1:Y:S01]  /*1200*/  LDC.64 R26, c[0x0][0x628] ;  /* 0x00018a00ff1a7b82 */ /* 0x000e620000000a00 */
[----:B------:R-:W-:Y:S02]  /*1210*/  IMAD.MOV.U32 R8, RZ, RZ, R18 ;  /* 0x000000ffff087224 */ /* 0x000fe400078e0012 */
[----:B------:R-:W-:-:S05]  /*1220*/  IMAD.MOV.U32 R9, RZ, RZ, R17 ;  /* 0x000000ffff097224 */ /* 0x000fca00078e0011 */
[----:B------:R-:W2:Y:S08]  /*1230*/  LDC R2, c[0x0][0x630] ;  /* 0x00018c00ff027b82 */ /* 0x000eb00000000800 */
[----:B------:R-:W3:Y:S01]  /*1240*/  LDC.64 R28, c[0x0][0x620] ;  /* 0x00018800ff1c7b82 */ /* 0x000ee20000000a00 */
[----:B-1----:R-:W-:-:S04]  /*1250*/  ISETP.NE.U32.AND P0, PT, R26, RZ, PT ;  /* 0x000000ff1a00720c */ /* 0x002fc80003f05070 */
[----:B------:R-:W-:-:S13]  /*1260*/  ISETP.NE.AND.EX P0, PT, R27, RZ, PT, P0 ;  /* 0x000000ff1b00720c */ /* 0x000fda0003f05300 */
[----:B--23--:R-:W-:Y:S05]  /*1270*/  @!P0 BRA `(.L_x_14) ;  /* 0x0000000000288947 */ /* 0x00cfea0003800000 */
[----:B0-----:R-:W0:Y:S02]  /*1280*/  LDC R13, c[0x0][0x634] ;  /* 0x00018d00ff0d7b82 */ /* 0x001e240000000800 */
[----:B0-----:R-:W-:-:S05]  /*1290*/  IADD3 R13, P0, R18, R13, RZ ;  /* 0x0000000d120d7210 */ /* 0x001fca0007f1e0ff */
[----:B------:R-:W-:-:S04]  /*12a0*/  IMAD.X R15, RZ, RZ, R17, P0 ;  /* 0x000000ffff0f7224 */ /* 0x000fc800000e0611 */
[----:B------:R-:W-:-:S04]  /*12b0*/  IMAD.WIDE.U32 R8, R15, R26, RZ ;  /* 0x0000001a0f087225 */ /* 0x000fc800078e00ff */
[----:B------:R-:W-:-:S04]  /*12c0*/  IMAD.WIDE.U32 R10, P0, R13, R27, R8 ;  /* 0x0000001b0d0a7225 */ /* 0x000fc80007800008 */
[----:B------:R-:W-:-:S04]  /*12d0*/  IMAD.WIDE.U32 R8, R13, R26, RZ ;  /* 0x0000001a0d087225 */ /* 0x000fc800078e00ff */
[----:B------:R-:W-:Y:S01]  /*12e0*/  IMAD.X R13, RZ, RZ, RZ, P0 ;  /* 0x000000ffff0d7224 */ /* 0x000fe200000e06ff */
[----:B------:R-:W-:Y:S01]  /*12f0*/  IADD3 RZ, P0, R9, R10, RZ ;  /* 0x0000000a09ff7210 */ /* 0x000fe20007f1e0ff */
[----:B------:R-:W-:-:S04]  /*1300*/  IMAD.MOV.U32 R12, RZ, RZ, R11 ;  /* 0x000000ffff0c7224 */ /* 0x000fc800078e000b */
[----:B------:R-:W-:-:S08]  /*1310*/  IMAD.WIDE.U32.X R8, R15, R27, R12, P0 ;  /* 0x0000001b0f087225 */ /* 0x000fd000000e040c */
.L_x_14:
[----:B------:R-:W1:Y:S01]  /*1320*/  LDC.64 R32, c[0x0][0x640] ;  /* 0x00019000ff207b82 */ /* 0x000e620000000a00 */
[-C--:B------:R-:W-:Y:S01]  /*1330*/  SHF.R.U64 R30, R8, R2.reuse, R9 ;  /* 0x00000002081e7219 */ /* 0x080fe20000001209 */
[----:B------:R-:W-:Y:S01]  /*1340*/  IMAD.MOV.U32 R19, RZ, RZ, R17 ;  /* 0x000000ffff137224 */ /* 0x000fe200078e0011 */
[----:B------:R-:W-:Y:S01]  /*1350*/  SHF.R.U32.HI R2, RZ, R2, R9 ;  /* 0x00000002ff027219 */ /* 0x000fe20000011609 */
[----:B------:R-:W-:Y:S01]  /*1360*/  IMAD.MOV.U32 R26, RZ, RZ, 0x1 ;  /* 0x00000001ff1a7424 */ /* 0x000fe200078e00ff */
[----:B------:R-:W-:-:S03]  /*1370*/  IADD3 R11, P0, RZ, -R30, RZ ;  /* 0x8000001eff0b7210 */ /* 0x000fc60007f1e0ff */
[----:B------:R-:W2:Y:S02]  /*1380*/  LDC R10, c[0x0][0x618] ;  /* 0x00018600ff0a7b82 */ /* 0x000ea40000000800 */
[----:B------:R-:W-:-:S04]  /*1390*/  IMAD.X R9, RZ, RZ, ~R2, P0 ;  /* 0x000000ffff097224 */ /* 0x000fc800000e0e02 */
[-C--:B------:R-:W-:Y:S02]  /*13a0*/  IMAD R2, R9, R28.reuse, RZ ;  /* 0x0000001c09027224 */ /* 0x080fe400078e02ff */
[----:B0-----:R-:W0:Y:S01]  /*13b0*/  LDC R13, c[0x0][0x608] ;  /* 0x00018200ff0d7b82 */ /* 0x001e220000000800 */
[----:B------:R-:W-:-:S04]  /*13c0*/  IMAD.WIDE.U32 R8, R11, R28, R18 ;  /* 0x0000001c0b087225 */ /* 0x000fc800078e0012 */
[----:B------:R-:W-:Y:S02]  /*13d0*/  IMAD R11, R11, R29, R2 ;  /* 0x0000001d0b0b7224 */ /* 0x000fe400078e0202 */
[----:B------:R-:W-:Y:S01]  /*13e0*/  IMAD.MOV.U32 R2, RZ, RZ, -0x1 ;  /* 0xffffffffff027424 */ /* 0x000fe200078e00ff */
[----:B------:R-:W3:Y:S01]  /*13f0*/  LDC R31, c[0x0][0x658] ;  /* 0x00019600ff1f7b82 */ /* 0x000ee20000000800 */
[----:B------:R-:W-:Y:S01]  /*1400*/  IMAD.IADD R9, R9, 0x1, R11 ;  /* 0x0000000109097824 */ /* 0x000fe200078e020b */
[----:B-1----:R-:W-:-:S04]  /*1410*/  ISETP.NE.U32.AND P0, PT, R32, RZ, PT ;  /* 0x000000ff2000720c */ /* 0x002fc80003f05070 */
[----:B------:R-:W-:Y:S02]  /*1420*/  ISETP.NE.AND.EX P0, PT, R33, RZ, PT, P0 ;  /* 0x000000ff2100720c */ /* 0x000fe40003f05300 */
[----:B------:R-:W1:Y:S01]  /*1430*/  LDC R29, c[0x0][0x600] ;  /* 0x00018000ff1d7b82 */ /* 0x000e620000000800 */
[-CC-:B--2---:R-:W-:Y:S02]  /*1440*/  SHF.R.U64 R27, R8, R10.reuse, R9.reuse ;  /* 0x0000000a081b7219 */ /* 0x184fe40000001209 */
[----:B------:R-:W-:-:S05]  /*1450*/  SHF.R.U32.HI R8, RZ, R10, R9 ;  /* 0x0000000aff087219 */ /* 0x000fca0000011609 */
[----:B------:R-:W2:Y:S01]  /*1460*/  LDC R22, c[0x0][0x648] ;  /* 0x00019200ff167b82 */ /* 0x000ea20000000800 */
[-CC-:B0-----:R-:W-:Y:S02]  /*1470*/  SHF.R.U64 R34, R27, R13.reuse, R8.reuse ;  /* 0x0000000d1b227219 */ /* 0x181fe40000001208 */
[----:B------:R-:W-:-:S05]  /*1480*/  SHF.R.U32.HI R8, RZ, R13, R8 ;  /* 0x0000000dff087219 */ /* 0x000fca0000011608 */
[----:B------:R-:W0:Y:S01]  /*1490*/  LDC R24, c[0x0][0x638] ;  /* 0x00018e00ff187b82 */ /* 0x000e220000000800 */
[-CC-:B---3--:R-:W-:Y:S02]  /*14a0*/  SHF.R.U64 R36, R34, R31.reuse, R8.reuse ;  /* 0x0000001f22247219 */ /* 0x188fe40000001208 */
[-C--:B------:R-:W-:Y:S02]  /*14b0*/  SHF.L.U32 R2, R2, R31.reuse, RZ ;  /* 0x0000001f02027219 */ /* 0x080fe400000006ff */
[----:B------:R-:W-:Y:S01]  /*14c0*/  SHF.R.U32.HI R9, RZ, R31, R8 ;  /* 0x0000001fff097219 */ /* 0x000fe20000011608 */
[----:B------:R-:W-:Y:S01]  /*14d0*/  IMAD.MOV.U32 R8, RZ, RZ, R36 ;  /* 0x000000ffff087224 */ /* 0x000fe200078e0024 */
[----:B------:R-:W-:Y:S01]  /*14e0*/  LOP3.LUT R15, RZ, R2, RZ, 0x33, !PT ;  /* 0x00000002ff0f7212 */ /* 0x000fe200078e33ff */
[----:B------:R-:W3:Y:S01]  /*14f0*/  LDC R28, c[0x0][0x610] ;  /* 0x00018400ff1c7b82 */ /* 0x000ee20000000800 */
[----:B------:R-:W-:Y:S05]  /*1500*/  @!P0 BRA `(.L_x_15) ;  /* 0x0000000000288947 */ /* 0x000fea0003800000 */
[----:B------:R-:W4:Y:S02]  /*1510*/  LDC R13, c[0x0][0x64c] ;  /* 0x00019300ff0d7b82 */ /* 0x000f240000000800 */
[----:B----4-:R-:W-:-:S05]  /*1520*/  IADD3 R13, P0, R36, R13, RZ ;  /* 0x0000000d240d7210 */ /* 0x010fca0007f1e0ff */
        /* <DEDUP_REMOVED lines=8> */
.L_x_15:
[----:B--2---:R-:W-:Y:S01]  /*15b0*/  SHF.R.U64 R7, R8, R22, R9 ;  /* 0x0000001608077219 */ /* 0x004fe20000001209 */
[----:B-1----:R-:W-:Y:S01]  /*15c0*/  VIADD R8, R29, 0xffffffff ;  /* 0xffffffff1d087836 */ /* 0x002fe20000000000 */
[----:B------:R-:W-:Y:S01]  /*15d0*/  SHF.L.U32 R2, R26, R31, RZ ;  /* 0x0000001f1a027219 */ /* 0x000fe200000006ff */
[----:B------:R-:W-:Y:S01]  /*15e0*/  @P1 IMAD R21, R25, R20, R6 ;  /* 0x0000001419151224 */ /* 0x000fe200078e0206 */
[----:B------:R-:W-:Y:S01]  /*15f0*/  LOP3.LUT R15, R34, R15, RZ, 0xc0, !PT ;  /* 0x0000000f220f7212 */ /* 0x000fe200078ec0ff */
[----:B------:R-:W-:Y:S01]  /*1600*/  IMAD.MOV R9, RZ, RZ, -R7 ;  /* 0x000000ffff097224 */ /* 0x000fe200078e0a07 */
[----:B------:R-:W-:-:S03]  /*1610*/  LOP3.LUT R8, R27, R8, RZ, 0xc0, !PT ;  /* 0x000000081b087212 */ /* 0x000fc600078ec0ff */
[----:B------:R-:W-:Y:S02]  /*1620*/  IMAD R6, R2, R7, R15 ;  /* 0x0000000702067224 */ /* 0x000fe400078e020f */
[----:B0-----:R-:W-:Y:S02]  /*1630*/  IMAD R2, R9, R24, R36 ;  /* 0x0000001809027224 */ /* 0x001fe400078e0224 */
[----:B---3--:R-:W-:Y:S02]  /*1640*/  IMAD R19, R6, R28, R21 ;  /* 0x0000001c06137224 */ /* 0x008fe400078e0215 */
[----:B------:R-:W-:Y:S02]  /*1650*/  IMAD R2, R2, R29, R8 ;  /* 0x0000001d02027224 */ /* 0x000fe400078e0208 */
[----:B------:R-:W-:-:S03]  /*1660*/  IMAD.MOV.U32 R6, RZ, RZ, 0x1 ;  /* 0x00000001ff067424 */ /* 0x000fc600078e00ff */
[----:B------:R-:W-:Y:S02]  /*1670*/  SEL R22, R2, R19, !P1 ;  /* 0x0000001302167207 */ /* 0x000fe40004800000 */
[----:B------:R-:W-:Y:S01]  /*1680*/  SEL R19, R19, R2, !P1 ;  /* 0x0000000213137207 */ /* 0x000fe20004800000 */
[----:B------:R-:W-:Y:S01]  /*1690*/  IMAD.MOV.U32 R2, RZ, RZ, R30 ;  /* 0x000000ffff027224 */ /* 0x000fe200078e001e */
[----:B------:R-:W-:-:S07]  /*16a0*/  PRMT R8, R6, 0x7610, R8 ;  /* 0x0000761006087816 */ /* 0x000fce0000000008 */
.L_x_13:
[----:B------:R-:W-:Y:S05]  /*16b0*/  @!P2 BRA `(.L_x_16) ;  /* 0x00000000000ca947 */ /* 0x000fea0003800000 */
[----:B------:R-:W-:Y:S01]  /*16c0*/  UCGABAR_WAIT ;  /* 0x0000000000007dc7 */ /* 0x000fe20008000000 */
[----:B------:R-:W-:Y:S01]  /*16d0*/  CCTL.IVALL ;  /* 0x00000000ff00798f */ /* 0x000fe20002000000 */
[----:B------:R-:W-:Y:S05]  /*16e0*/  BRA `(.L_x_17) ;  /* 0x0000000000047947 */ /* 0x000fea0003800000 */
.L_x_16:
[----:B------:R-:W-:Y:S06]  /*16f0*/  BAR.SYNC.DEFER_BLOCKING 0x0 ;  /* 0x0000000000007b1d */ /* 0x000fec0000010000 */
.L_x_17:
[----:B------:R-:W-:Y:S05]  /*1700*/  @!P4 BRA `(.L_x_18) ;  /* 0x0000003400a0c947 */ /* 0x000fea0003800000 */
[----:B------:R-:W-:-:S13]  /*1710*/  ISETP.GT.U32.AND P0, PT, R35, 0x1, PT ;  /* 0x000000012300780c */ /* 0x000fda0003f04070 */
[----:B------:R-:W-:Y:S05]  /*1720*/  @P0 EXIT ;  /* 0x000000000000094d */ /* 0x000fea0003800000 */
.L_x_19:
[----:B------:R-:W-:-:S08]  /*1730*/  NOP ;  /* 0x0000000000007918 */ /* 0x000fd00000000000 */
[----:B------:R-:W1:Y:S02]  /*1740*/  USETMAXREG.TRY_ALLOC.CTAPOOL UP0, 0xe8 ;  /* 0x000000e8000079c8 */ /* 0x000e640008000600 */
[----:B-1----:R-:W-:-:S13]  /*1750*/  PLOP3.LUT P0, PT, PT, PT, UP0, 0x80, 0x0 ;  /* 0x000000000000781c */ /* 0x002fda0003f0f008 */
[----:B------:R-:W-:Y:S05]  /*1760*/  @!P0 BRA `(.L_x_19) ;  /* 0xfffffffc00f08947 */ /* 0x000fea000383ffff */
[----:B------:R-:W-:-:S13]  /*1770*/  LOP3.LUT P0, RZ, R8, 0xff, RZ, 0xc0, !PT ;  /* 0x000000ff08ff7812 */ /* 0x000fda000780c0ff */
[----:B------:R-:W-:Y:S05]  /*1780*/  @!P0 EXIT ;  /* 0x000000000000894d */ /* 0x000fea0003800000 */
[----:B------:R-:W1:Y:S01]  /*1790*/  S2UR UR4, SR_CgaCtaId ;  /* 0x00000000000479c3 */ /* 0x000e620000008800 */
[----:B------:R-:W-:Y:S01]  /*17a0*/  VIADD R14, R14, 0xffffffff ;  /* 0xffffffff0e0e7836 */ /* 0x000fe20000000000 */
[CC--:B------:R-:W-:Y:S01]  /*17b0*/  LEA.HI R4, R0.reuse, R3.reuse, RZ, 0x2 ;  /* 0x0000000300047211 */ /* 0x0c0fe200078f10ff */
[----:B------:R-:W-:Y:S01]  /*17c0*/  UMOV UR41, 0x400 ;  /* 0x0000040000297882 */ /* 0x000fe20000000000 */
[----:B------:R-:W-:Y:S01]  /*17d0*/  LEA.HI R0, R0, R3, RZ, 0x5 ;  /* 0x0000000300007211 */ /* 0x000fe200078f28ff */
[----:B------:R-:W-:Y:S01]  /*17e0*/  UISETP.LT.AND UP0, UPT, UR40, 0x1, UPT ;  /* 0x000000012800788c */ /* 0x000fe2000bf01270 */
[----:B------:R-:W-:Y:S01]  /*17f0*/  R2UR UR42, R14 ;  /* 0x000000000e2a72ca */ /* 0x000fe200000e0000 */
[----:B------:R-:W-:Y:S01]  /*1800*/  ULDC UR6, c[0x0][0x284] ;  /* 0x0000a10000067ab9 */ /* 0x000fe20000000800 */
[--C-:B------:R-:W-:Y:S01]  /*1810*/  SHF.R.S32.HI R60, RZ, 0x2, R4.reuse ;  /* 0x00000002ff3c7819 */ /* 0x100fe20000011404 */
[----:B------:R-:W-:Y:S01]  /*1820*/  USEL UR43, UR40, 0x1, UP0 ;  /* 0x00000001282b7887 */ /* 0x000fe20008000000 */
[----:B------:R-:W-:Y:S01]  /*1830*/  SHF.R.S32.HI R5, RZ, 0x1f, R4 ;  /* 0x0000001fff057819 */ /* 0x000fe20000011404 */
[----:B------:R-:W-:Y:S01]  /*1840*/  USHF.L.U32 UR46, UR40, 0x1, URZ ;  /* 0x00000001282e7899 */ /* 0x000fe2000800063f */
[----:B------:R-:W-:Y:S01]  /*1850*/  LOP3.LUT R62, R4, 0xfffffffc, RZ, 0xc0, !PT ;  /* 0xfffffffc043e7812 */ /* 0x000fe200078ec0ff */
[----:B------:R-:W-:Y:S01]  /*1860*/  UIADD3 UR43, -UR43, UR40, URZ ;  /* 0x000000282b2b7290 */ /* 0x000fe2000fffe13f */
[----:B------:R-:W-:-:S02]  /*1870*/  LEA.HI R5, R5, R60, RZ, 0x3 ;  /* 0x0000003c05057211 */ /* 0x000fc400078f18ff */
[----:B------:R-:W-:Y:S01]  /*1880*/  ISETP.NE.AND P0, PT, R14, RZ, PT ;  /* 0x000000ff0e00720c */ /* 0x000fe20003f05270 */
[----:B------:R-:W-:Y:S01]  /*1890*/  IMAD.IADD R62, R3, 0x1, -R62 ;  /* 0x00000001033e7824 */ /* 0x000fe200078e0a3e */
[----:B------:R-:W-:Y:S01]  /*18a0*/  LOP3.LUT R5, R5, 0xfffffff8, RZ, 0xc0, !PT ;  /* 0xfffffff805057812 */ /* 0x000fe200078ec0ff */
[----:B------:R-:W-:Y:S01]  /*18b0*/  USHF.L.U32 UR42, UR42, 0x3, URZ ;  /* 0x000000032a2a7899 */ /* 0x000fe2000800063f */
[----:B------:R-:W-:Y:S02]  /*18c0*/  LOP3.LUT R72, R16, 0x1, RZ, 0xfc, !PT ;  /* 0x0000000110487812 */ /* 0x000fe400078efcff */
[----:B------:R-:W-:Y:S01]  /*18d0*/  SEL R73, RZ, 0x1, P0 ;  /* 0x00000001ff497807 */ /* 0x000fe20000000000 */
[----:B------:R-:W-:Y:S01]  /*18e0*/  IMAD.IADD R60, R60, 0x1, -R5 ;  /* 0x000000013c3c7824 */ /* 0x000fe200078e0a05 */
[----:B-1----:R-:W-:Y:S01]  /*18f0*/  ULEA UR41, UR4, UR41, 0x18 ;  /* 0x0000002904297291 */ /* 0x002fe2000f8ec03f */
[----:B------:R-:W-:Y:S01]  /*1900*/  SHF.R.S32.HI R5, RZ, 0x5, R0 ;  /* 0x00000005ff057819 */ /* 0x000fe20000011400 */
[----:B------:R-:W-:-:S02]  /*1910*/  IMAD.U32 R64, RZ, RZ, UR42 ;  /* 0x0000002aff407e24 */ /* 0x000fc4000f8e00ff */
[----:B------:R-:W-:Y:S01]  /*1920*/  UIADD3 UR47, UR41, 0x1d0, URZ ;  /* 0x000001d0292f7890 */ /* 0x000fe2000fffe03f */
[--C-:B------:R-:W-:Y:S01]  /*1930*/  SHF.R.S32.HI R61, RZ, 0x1f, R60.reuse ;  /* 0x0000001fff3d7819 */ /* 0x100fe2000001143c */
[----:B------:R-:W-:Y:S01]  /*1940*/  UIADD3 UR4, UR41, 0x1c300, URZ ;  /* 0x0001c30029047890 */ /* 0x000fe2000fffe03f */
[C-C-:B------:R-:W-:Y:S01]  /*1950*/  IMAD R67, R5.reuse, -0x10, -R60.reuse ;  /* 0xfffffff005437824 */ /* 0x140fe200078e0a3c */
[----:B------:R-:W-:Y:S01]  /*1960*/  UIADD3 UR5, UR41, 0x300, URZ ;  /* 0x0000030029057890 */ /* 0x000fe2000fffe03f */
[C---:B------:R-:W-:Y:S01]  /*1970*/  LOP3.LUT R66, R64.reuse, 0x8, RZ, 0xc0, !PT ;  /* 0x0000000840427812 */ /* 0x040fe200078ec0ff */
[----:B------:R-:W-:Y:S01]  /*1980*/  USHF.R.U32.HI UR4, URZ, 0x4, UR4 ;  /* 0x000000043f047899 */ /* 0x000fe20008011604 */
[----:B------:R-:W-:Y:S01]  /*1990*/  IMAD.U32 R63, RZ, RZ, UR47 ;  /* 0x0000002fff3f7e24 */ /* 0x000fe2000f8e00ff */
[----:B------:R-:W-:Y:S01]  /*19a0*/  USHF.R.U32.HI UR5, URZ, 0x4, UR5 ;  /* 0x000000043f057899 */ /* 0x000fe20008011605 */
[----:B------:R-:W-:Y:S01]  /*19b0*/  IMAD.WIDE R60, R5, 0x10, R60 ;  /* 0x00000010053c7825 */ /* 0x000fe200078e023c */
[----:B------:R-:W-:Y:S01]  /*19c0*/  ULOP3.LUT UR4, UR4, 0x3fff, URZ, 0xc0, !UPT ;  /* 0x00003fff04047892 */ /* 0x000fe2000f8ec03f */
[----:B------:R-:W-:Y:S01]  /*19d0*/  LOP3.LUT R64, R64, 0x8, RZ, 0xc, !PT ;  /* 0x0000000840407812 */ /* 0x000fe200078e0cff */
[----:B------:R-:W-:Y:S01]  /*19e0*/  ULOP3.LUT UR5, UR5, 0x3fff, URZ, 0xc0, !UPT ;  /* 0x00003fff05057892 */ /* 0x000fe2000f8ec03f */
[----:B------:R-:W-:Y:S01]  /*19f0*/  VIADD R65, R63, UR42 ;  /* 0x0000002a3f417c36 */ /* 0x000fe20008000000 */
[----:B------:R-:W-:Y:S01]  /*1a00*/  LOP3.LUT R66, R66, 0x18, RZ, 0x3c, !PT ;  /* 0x0000001842427812 */ /* 0x000fe200078e3cff */
[----:B------:R-:W-:Y:S01]  /*1a10*/  VIADD R67, R67, UR6 ;  /* 0x0000000643437c36 */ /* 0x000fe20008000000 */
[----:B------:R-:W-:-:S02]  /*1a20*/  ULOP3.LUT UR44, UR4, 0x10000, URZ, 0xfc, !UPT ;  /* 0x00010000042c7892 */ /* 0x000fc4000f8efc3f */
[----:B------:R-:W-:-:S12]  /*1a30*/  ULOP3.LUT UR45, UR5, 0x10000, URZ, 0xfc, !UPT ;  /* 0x00010000052d7892 */ /* 0x000fd8000f8efc3f */
.L_x_103:
[----:B------:R-:W-:Y:S01]  /*1a40*/  SHF.L.U32 R0, R73, 0x1f, RZ ;  /* 0x0000001f49007819 */ /* 0x000fe200000006ff */
[----:B------:R-:W-:Y:S02]  /*1a50*/  ULDC UR4, c[0x0][0x28c] ;  /* 0x0000a30000047ab9 */ /* 0x000fe40000000800 */
[----:B------:R-:W-:Y:S01]  /*1a60*/  ISETP.LT.AND P1, PT, RZ, UR4, PT ;  /* 0x00000004ff007c0c */ /* 0x000fe2000bf21270 */
[----:B-1----:R-:W1:Y:S02]  /*1a70*/  SYNCS.PHASECHK.TRANS64.TRYWAIT P0, [R63+UR42], R0 ;  /* 0x000000003f0075a7 */ /* 0x002e64000800016a */
[----:B-1-34-:R-:W-:Y:S10]  /*1a80*/  @!P0 BRA `(.L_x_20) ;  /* 0x0000005000748947 */ /* 0x01aff40003800000 */
.L_x_149:
[----:B------:R-:W-:Y:S05]  /*1a90*/  @P1 BRA `(.L_x_21) ;  /* 0x0000000000401947 */ /* 0x000fea0003800000 */
[----:B-1----:R-:W-:Y:S01]  /*1aa0*/  MOV R0, 0x0 ;  /* 0x0000000000007802 */ /* 0x002fe20000000f00 */
[----:B------:R-:W-:Y:S01]  /*1ab0*/  ULDC.64 UR4, c[0x4][0x68] ;  /* 0x01001a0000047ab9 */ /* 0x000fe20000000a00 */
[----:B------:R-:W-:Y:S01]  /*1ac0*/  ULDC.64 UR6, c[0x4][0x8] ;  /* 0x0100020000067ab9 */ /* 0x000fe20000000a00 */
[----:B------:R-:W-:Y:S01]  /*1ad0*/  IMAD.U32 R4, RZ, RZ, UR4 ;  /* 0x00000004ff047e24 */ /* 0x000fe2000f8e00ff */
[----:B------:R1:W2:Y:S01]  /*1ae0*/  LDC.64 R14, c[0x4][R0] ;  /* 0x01000000000e7b82 */ /* 0x0002a20000000a00 */
[----:B------:R-:W-:Y:S01]  /*1af0*/  IMAD.U32 R5, RZ, RZ, UR5 ;  /* 0x00000005ff057e24 */ /* 0x000fe2000f8e00ff */
[----:B------:R-:W-:Y:S01]  /*1b00*/  ULDC.64 UR4, c[0x4][0x70] ;  /* 0x01001c0000047ab9 */ /* 0x000fe20000000a00 */
[----:B------:R-:W-:Y:S02]  /*1b10*/  IMAD.U32 R10, RZ, RZ, UR6 ;  /* 0x00000006ff0a7e24 */ /* 0x000fe4000f8e00ff */
[----:B------:R-:W-:Y:S02]  /*1b20*/  IMAD.U32 R6, RZ, RZ, UR4 ;  /* 0x00000004ff067e24 */ /* 0x000fe4000f8e00ff */
[----:B------:R-:W-:-:S02]  /*1b30*/  IMAD.U32 R7, RZ, RZ, UR5 ;  /* 0x00000005ff077e24 */ /* 0x000fc4000f8e00ff */
[----:B------:R-:W-:Y:S02]  /*1b40*/  IMAD.U32 R11, RZ, RZ, UR7 ;  /* 0x00000007ff0b7e24 */ /* 0x000fe4000f8e00ff */
[----:B------:R-:W-:Y:S02]  /*1b50*/  IMAD.MOV.U32 R8, RZ, RZ, 0x1e1 ;  /* 0x000001e1ff087424 */ /* 0x000fe400078e00ff */
[----:B0-----:R-:W-:Y:S02]  /*1b60*/  IMAD.MOV.U32 R12, RZ, RZ, 0x1 ;  /* 0x00000001ff0c7424 */ /* 0x001fe400078e00ff */
[----:B-1----:R-:W-:-:S07]  /*1b70*/  IMAD.MOV.U32 R13, RZ, RZ, RZ ;  /* 0x000000ffff0d7224 */ /* 0x002fce00078e00ff */
[----:B------:R-:W-:-:S07]  /*1b80*/  LEPC R20, `(.L_x_21) ;  /* 0x000000001014794e */ /* 0x000fce0000000000 */
[----:B--2--5:R-:W-:Y:S05]  /*1b90*/  CALL.ABS.NOINC R14 ;  /* 0x000000000e007343 */ /* 0x024fea0003c00000 */
.L_x_21:
[----:B------:R-:W-:-:S13]  /*1ba0*/  ISETP.NE.AND P0, PT, R72, 0x3, PT ;  /* 0x000000034800780c */ /* 0x000fda0003f05270 */
[----:B------:R-:W-:Y:S05]  /*1bb0*/  @!P0 BRA `(.L_x_22) ;  /* 0x0000000000048947 */ /* 0x000fea0003800000 */
[----:B------:R-:W-:Y:S01]  /*1bc0*/  BPT.TRAP 0x1 ;  /* 0x000000040000795c */ /* 0x000fe20000300000 */
.L_x_22:
[----:B------:R-:W-:Y:S02]  /*1bd0*/  IMAD.U32 R3, RZ, RZ, UR39 ;  /* 0x00000027ff037e24 */ /* 0x000fe4000f8e00ff */
[----:B-1----:R-:W-:-:S03]  /*1be0*/  IMAD.U32 R0, RZ, RZ, UR38 ;  /* 0x00000026ff007e24 */ /* 0x002fc6000f8e00ff */
[----:B------:R-:W-:Y:S02]  /*1bf0*/  LEA R3, R3, UR41, 0x3 ;  /* 0x0000002903037c11 */ /* 0x000fe4000f8e18ff */
[----:B------:R-:W-:-:S04]  /*1c00*/  SHF.L.U32 R0, R0, 0x1f, RZ ;  /* 0x0000001f00007819 */ /* 0x000fc800000006ff */
[----:B------:R1:W2:Y:S01]  /*1c10*/  SYNCS.PHASECHK.TRANS64.TRYWAIT P1, [R3+URZ], R0 ;  /* 0x00000000030075a7 */ /* 0x0002a2000802017f */
[----:B------:R-:W-:Y:S05]  /*1c20*/  @!P0 BRA `(.L_x_23) ;  /* 0x0000000000048947 */ /* 0x000fea0003800000 */
[----:B------:R-:W-:Y:S01]  /*1c30*/  BPT.TRAP 0x1 ;  /* 0x000000040000795c */ /* 0x000fe20000300000 */
.L_x_23:
[----:B--2---:R-:W-:Y:S05]  /*1c40*/  @P1 BRA `(.L_x_24) ;  /* 0x0000000000081947 */ /* 0x004fea0003800000 */
[----:B------:R-:W2:Y:S02]  /*1c50*/  SYNCS.PHASECHK.TRANS64.TRYWAIT P1, [R3+URZ], R0 ;  /* 0x00000000030075a7 */ /* 0x000ea4000802017f */
[----:B--2---:R-:W-:Y:S05]  /*1c60*/  @!P1 BRA `(.L_x_25) ;  /* 0x0000005000109947 */ /* 0x004fea0003800000 */
.L_x_24:
[----:B------:R-:W-:Y:S05]  /*1c70*/  WARPSYNC.ALL ;  /* 0x0000000000007948 */ /* 0x000fea0003800000 */
[----:B------:R-:W-:Y:S01]  /*1c80*/  ULEA UR4, UR39, UR45, 0x8 ;  /* 0x0000002d27047291 */ /* 0x000fe2000f8e403f */
[----:B------:R-:W-:Y:S01]  /*1c90*/  WARPGROUP.ARRIVE ;  /* 0x00000000000079c5 */ /* 0x000fe20000000000 */
[----:B------:R-:W-:Y:S01]  /*1ca0*/  ULEA UR6, UR39, UR44, 0x8 ;  /* 0x0000002c27067291 */ /* 0x000fe2000f8e403f */
[----:B-12---:R-:W-:Y:S01]  /*1cb0*/  IMAD.U32 R0, RZ, RZ, UR43 ;  /* 0x0000002bff007e24 */ /* 0x006fe2000f8e00ff */
[----:B------:R-:W-:Y:S01]  /*1cc0*/  UMOV UR5, 0x80000020 ;  /* 0x8000002000057882 */ /* 0x000fe20000000000 */
[----:B------:R-:W-:-:S03]  /*1cd0*/  UMOV UR7, 0x80000020 ;  /* 0x8000002000077882 */ /* 0x000fc60000000000 */
[----:B------:R-:W-:-:S03]  /*1ce0*/  ISETP.GE.AND P1, PT, R0, 0x1, PT ;  /* 0x000000010000780c */ /* 0x000fc60003f26270 */
[----:B------:R-:W-:Y:S01]  /*1cf0*/  HGMMA.64x64x16.F32.BF16 R24, gdesc[UR4], RZ, !UPT, gsb0 ;  /* 0x00e00000041879f0 */ /* 0x000fe2000c0018ff */
[----:B------:R-:W-:Y:S02]  /*1d00*/  UIADD3 UR4, UR4, 0x2, URZ ;  /* 0x0000000204047890 */ /* 0x000fe4000fffe03f */
[----:B------:R-:W-:Y:S01]  /*1d10*/  UIADD3 UR6, UR6, 0x2, URZ ;  /* 0x0000000206067890 */ /* 0x000fe2000fffe03f */
[----:B------:R-:W-:Y:S01]  /*1d20*/  UMOV UR5, 0x80000020 ;  /* 0x8000002000057882 */ /* 0x000fe20000000000 */
[----:B------:R-:W-:Y:S01]  /*1d30*/  UMOV UR7, 0x80000020 ;  /* 0x8000002000077882 */ /* 0x000fe20000000000 */
[----:B------:R-:W-:Y:S02]  /*1d40*/  WARPGROUP.DEPBAR.LE gsb0, 0x0 ;  /* 0x00008000000079c5 */ /* 0x000fe40000010000 */
[----:B------:R-:W-:-:S06]  /*1d50*/  WARPGROUP.ARRIVE ;  /* 0x00000000000079c5 */ /* 0x000fcc0000000000 */
[----:B------:R-:W-:Y:S03]  /*1d60*/  HGMMA.64x64x16.F32.BF16 R24, gdesc[UR4], R24, gsb0 ;  /* 0x00e00000041879f0 */ /* 0x000fe60008001818 */
[----:B------:R-:W-:Y:S02]  /*1d70*/  WARPGROUP.DEPBAR.LE gsb0, 0x0 ;  /* 0x00008000000079c5 */ /* 0x000fe40000010000 */
[----:B------:R-:W-:Y:S05]  /*1d80*/  @!P1 BRA `(.L_x_26) ;  /* 0x0000000000d49947 */ /* 0x000fea0003800000 */
[----:B------:R-:W-:Y:S01]  /*1d90*/  UIADD3 UR4, UR39, 0x1, URZ ;  /* 0x0000000127047890 */ /* 0x000fe2000fffe03f */
[----:B------:R-:W-:Y:S02]  /*1da0*/  IMAD.U32 R0, RZ, RZ, UR43 ;  /* 0x0000002bff007e24 */ /* 0x000fe4000f8e00ff */
[----:B------:R-:W-:Y:S01]  /*1db0*/  IMAD.U32 R3, RZ, RZ, UR39 ;  /* 0x00000027ff037e24 */ /* 0x000fe2000f8e00ff */
[----:B------:R-:W-:-:S04]  /*1dc0*/  UISETP.NE.AND UP0, UPT, UR4, 0x1c, UPT ;  /* 0x0000001c0400788c */ /* 0x000fc8000bf05270 */
[----:B------:R-:W-:Y:S02]  /*1dd0*/  USEL UR5, URZ, 0x1, UP0 ;  /* 0x000000013f057887 */ /* 0x000fe40008000000 */
[----:B------:R-:W-:Y:S02]  /*1de0*/  USEL UR8, UR4, URZ, UP0 ;  /* 0x0000003f04087287 */ /* 0x000fe40008000000 */
[----:B------:R-:W-:-:S06]  /*1df0*/  ULOP3.LUT UR5, UR38, UR5, URZ, 0x3c, !UPT ;  /* 0x0000000526057292 */ /* 0x000fcc000f8e3c3f */
[----:B------:R-:W-:-:S07]  /*1e00*/  IMAD.U32 R6, RZ, RZ, UR5 ;  /* 0x00000005ff067e24 */ /* 0x000fce000f8e00ff */
.L_x_33:
[----:B------:R-:W-:Y:S05]  /*1e10*/  @!P0 BRA `(.L_x_27) ;  /* 0x0000000000048947 */ /* 0x000fea0003800000 */
[----:B------:R-:W-:Y:S01]  /*1e20*/  BPT.TRAP 0x1 ;  /* 0x000000040000795c */ /* 0x000fe20000300000 */
.L_x_27:
[----:B------:R-:W-:Y:S01]  /*1e30*/  ULEA UR4, UR8, UR41, 0x3 ;  /* 0x0000002908047291 */ /* 0x000fe2000f8e183f */
[----:B------:R-:W-:-:S08]  /*1e40*/  SHF.L.U32 R4, R6, 0x1f, RZ ;  /* 0x0000001f06047819 */ /* 0x000fd000000006ff */
[----:B------:R1:W2:Y:S01]  /*1e50*/  SYNCS.PHASECHK.TRANS64.TRYWAIT P1, [UR4], R4 ;  /* 0x00000004ff0075a7 */ /* 0x0002a20008020144 */
[----:B------:R-:W-:Y:S05]  /*1e60*/  @!P0 BRA `(.L_x_28) ;  /* 0x0000000000048947 */ /* 0x000fea0003800000 */
[----:B------:R-:W-:Y:S01]  /*1e70*/  BPT.TRAP 0x1 ;  /* 0x000000040000795c */ /* 0x000fe20000300000 */
.L_x_28:
[----:B--2---:R-:W-:Y:S05]  /*1e80*/  @P1 BRA `(.L_x_29) ;  /* 0x0000000000081947 */ /* 0x004fea0003800000 */
[----:B------:R-:W2:Y:S02]  /*1e90*/  SYNCS.PHASECHK.TRANS64.TRYWAIT P1, [UR4], R4 ;  /* 0x00000004ff0075a7 */ /* 0x000ea40008020144 */
[----:B--2---:R-:W-:Y:S05]  /*1ea0*/  @!P1 BRA `(.L_x_30) ;  /* 0x0000004c00949947 */ /* 0x004fea0003800000 */
.L_x_29:
[----:B------:R-:W-:Y:S01]  /*1eb0*/  ULEA UR4, UR8, UR45, 0x8 ;  /* 0x0000002d08047291 */ /* 0x000fe2000f8e403f */
[----:B------:R-:W-:Y:S01]  /*1ec0*/  WARPGROUP.ARRIVE ;  /* 0x00000000000079c5 */ /* 0x000fe20000000000 */
[----:B------:R-:W-:Y:S01]  /*1ed0*/  ULEA UR6, UR8, UR44, 0x8 ;  /* 0x0000002c08067291 */ /* 0x000fe2000f8e403f */
[----:B------:R-:W-:Y:S01]  /*1ee0*/  UMOV UR5, 0x80000020 ;  /* 0x8000002000057882 */ /* 0x000fe20000000000 */
[----:B------:R-:W-:-:S07]  /*1ef0*/  UMOV UR7, 0x80000020 ;  /* 0x8000002000077882 */ /* 0x000fce0000000000 */
[----:B------:R-:W-:Y:S01]  /*1f00*/  HGMMA.64x64x16.F32.BF16 R24, gdesc[UR4], R24, gsb0 ;  /* 0x00e00000041879f0 */ /* 0x000fe20008001818 */
        /* <DEDUP_REMOVED lines=9> */
[----:B------:R-:W-:Y:S01]  /*1fa0*/  BPT.TRAP 0x1 ;  /* 0x000000040000795c */ /* 0x000fe20000300000 */
.L_x_31:
[----:B------:R-:W-:-:S13]  /*1fb0*/  ISETP.NE.AND P1, PT, R57, RZ, PT ;  /* 0x000000ff3900720c */ /* 0x000fda0003f25270 */
[----:B-12---:R-:W-:-:S05]  /*1fc0*/  @P1 LEA R4, R3, UR41, 0x3 ;  /* 0x0000002903041c11 */ /* 0x006fca000f8e18ff */
[----:B------:R-:W-:-:S05]  /*1fd0*/  @P1 VIADD R5, R4, 0xe0 ;  /* 0x000000e004051836 */ /* 0x000fca0000000000 */
[----:B------:R-:W-:-:S04]  /*1fe0*/  @P1 PRMT R5, R56, 0x654, R5 ;  /* 0x0000065438051816 */ /* 0x000fc80000000005 */
[----:B------:R1:W-:Y:S01]  /*1ff0*/  @P1 SYNCS.ARRIVE.TRANS64.RED.A1T0 RZ, [R5+URZ], RZ ;  /* 0x000000ff05ff19a7 */ /* 0x0003e2000810043f */
[----:B------:R-:W-:-:S13]  /*2000*/  ISETP.GT.U32.AND P1, PT, R16, 0x1, PT ;  /* 0x000000011000780c */ /* 0x000fda0003f24070 */
[----:B-1----:R-:W-:Y:S05]  /*2010*/  @P1 BRA `(.L_x_32) ;  /* 0x0000000000041947 */ /* 0x002fea0003800000 */
[----:B------:R-:W-:Y:S01]  /*2020*/  BPT.TRAP 0x1 ;  /* 0x000000040000795c */ /* 0x000fe20000300000 */
.L_x_32:
[----:B------:R-:W-:Y:S01]  /*2030*/  UIADD3 UR8, UR8, 0x1, URZ ;  /* 0x0000000108087890 */ /* 0x000fe2000fffe03f */
[C---:B------:R-:W-:Y:S01]  /*2040*/  ISETP.GT.AND P2, PT, R0.reuse, 0x1, PT ;  /* 0x000000010000780c */ /* 0x040fe20003f44270 */
[----:B------:R-:W-:Y:S02]  /*2050*/  VIADD R3, R3, 0x1 ;  /* 0x0000000103037836 */ /* 0x000fe40000000000 */
[----:B------:R-:W-:Y:S01]  /*2060*/  UISETP.NE.AND UP0, UPT, UR8, 0x1c, UPT ;  /* 0x0000001c0800788c */ /* 0x000fe2000bf05270 */
[----:B------:R-:W-:Y:S02]  /*2070*/  VIADD R0, R0, 0xffffffff ;  /* 0xffffffff00007836 */ /* 0x000fe40000000000 */
[C---:B------:R-:W-:Y:S01]  /*2080*/  ISETP.NE.AND P1, PT, R3.reuse, 0x1c, PT ;  /* 0x0000001c0300780c */ /* 0x040fe20003f25270 */
[----:B------:R-:W-:Y:S02]  /*2090*/  USEL UR4, URZ, 0x1, UP0 ;  /* 0x000000013f047887 */ /* 0x000fe40008000000 */
[----:B------:R-:W-:Y:S01]  /*20a0*/  USEL UR8, UR8, URZ, UP0 ;  /* 0x0000003f08087287 */ /* 0x000fe20008000000 */
[----:B------:R-:W-:-:S03]  /*20b0*/  SEL R3, R3, RZ, P1 ;  /* 0x000000ff03037207 */ /* 0x000fc60000800000 */
[----:B------:R-:W-:Y:S01]  /*20c0*/  LOP3.LUT R6, R6, UR4, RZ, 0x3c, !PT ;  /* 0x0000000406067c12 */ /* 0x000fe2000f8e3cff */
[----:B------:R-:W-:Y:S07]  /*20d0*/  @P2 BRA `(.L_x_33) ;  /* 0xfffffffc004c2947 */ /* 0x000fee000383ffff */
.L_x_26:
[----:B------:R-:W1:Y:S01]  /*20e0*/  LDC R0, c[0x0][0x28c] ;  /* 0x0000a300ff007b82 */ /* 0x000e620000000800 */
[----:B------:R2:W-:Y:S01]  /*20f0*/  SYNCS.ARRIVE.TRANS64.A1T0 RZ, [R64+UR47], RZ ;  /* 0x000000ff40ff79a7 */ /* 0x0005e2000810002f */
[----:B-1----:R-:W-:-:S13]  /*2100*/  ISETP.GE.AND P1, PT, R0, 0x1, PT ;  /* 0x000000010000780c */ /* 0x002fda0003f26270 */
[----:B--2---:R-:W-:Y:S05]  /*2110*/  @!P1 BRA `(.L_x_34) ;  /* 0x0000000000449947 */ /* 0x004fea0003800000 */
[----:B------:R-:W-:Y:S05]  /*2120*/  @!P0 BRA `(.L_x_35) ;  /* 0x0000000000048947 */ /* 0x000fea0003800000 */
[----:B------:R-:W-:Y:S01]  /*2130*/  BPT.TRAP 0x1 ;  /* 0x000000040000795c */ /* 0x000fe20000300000 */
.L_x_35:
[----:B------:R-:W-:-:S13]  /*2140*/  ISETP.NE.AND P0, PT, R57, RZ, PT ;  /* 0x000000ff3900720c */ /* 0x000fda0003f05270 */
[----:B------:R-:W-:-:S05]  /*2150*/  VOTEU.ANY UP0, P0 ;  /* 0x00000000003f7886 */ /* 0x000fca0000000100 */
[----:B------:R-:W-:-:S06]  /*2160*/  @UP0 UIADD3 UR4, UR43, UR39, URZ ;  /* 0x000000272b040290 */ /* 0x000fcc000fffe03f */
[----:B------:R-:W-:Y:S02]  /*2170*/  IMAD.U32 R4, RZ, RZ, UR4 ;  /* 0x00000004ff047e24 */ /* 0x000fe4000f8e00ff */
[----:B------:R-:W-:-:S03]  /*2180*/  IMAD.U32 R3, RZ, RZ, UR4 ;  /* 0x00000004ff037e24 */ /* 0x000fc6000f8e00ff */
[----:B------:R-:W-:-:S05]  /*2190*/  @P0 SHF.R.U32.HI R4, RZ, 0x2, R4 ;  /* 0x00000002ff040819 */ /* 0x000fca0000011604 */
[----:B------:R-:W-:-:S04]  /*21a0*/  @P0 IMAD.WIDE.U32 R4, R4, 0x24924925, RZ ;  /* 0x2492492504040825 */ /* 0x000fc800078e00ff */
[----:B------:R-:W-:-:S05]  /*21b0*/  @P0 IMAD R4, R5, -0x1c, R3 ;  /* 0xffffffe405040824 */ /* 0x000fca00078e0203 */
[----:B------:R-:W-:-:S05]  /*21c0*/  @P0 LEA R4, R4, UR41, 0x3 ;  /* 0x0000002904040c11 */ /* 0x000fca000f8e18ff */
[----:B------:R-:W-:-:S05]  /*21d0*/  @P0 VIADD R3, R4, 0xe0 ;  /* 0x000000e004030836 */ /* 0x000fca0000000000 */
[----:B------:R-:W-:-:S04]  /*21e0*/  @P0 PRMT R3, R56, 0x654, R3 ;  /* 0x0000065438030816 */ /* 0x000fc80000000003 */
[----:B------:R1:W-:Y:S01]  /*21f0*/  @P0 SYNCS.ARRIVE.TRANS64.RED.A1T0 RZ, [R3+URZ], RZ ;  /* 0x000000ff03ff09a7 */ /* 0x0003e2000810043f */
[----:B------:R-:W-:-:S13]  /*2200*/  ISETP.GT.U32.AND P0, PT, R16, 0x1, PT ;  /* 0x000000011000780c */ /* 0x000fda0003f04070 */
[----:B-1----:R-:W-:Y:S05]  /*2210*/  @P0 BRA `(.L_x_34) ;  /* 0x0000000000040947 */ /* 0x002fea0003800000 */
[----:B------:R-:W-:Y:S01]  /*2220*/  BPT.TRAP 0x1 ;  /* 0x000000040000795c */ /* 0x000fe20000300000 */
.L_x_34:
[----:B------:R-:W-:Y:S01]  /*2230*/  SHF.L.U32 R0, R73, 0x1f, RZ ;  /* 0x0000001f49007819 */ /* 0x000fe200000006ff */
[----:B------:R-:W-:Y:S01]  /*2240*/  UIADD3 UR39, UR46, UR39, URZ ;  /* 0x000000272e277290 */ /* 0x000fe2000fffe03f */
[----:B------:R-:W1:Y:S01]  /*2250*/  LDC R7, c[0x0][0x288] ;  /* 0x0000a200ff077b82 */ /* 0x000e620000000800 */
[----:B------:R-:W-:Y:S01]  /*2260*/  UISETP.GE.U32.AND UP1, UPT, UR46, 0x1c, UPT ;  /* 0x0000001c2e00788c */ /* 0x000fe2000bf26070 */
[----:B------:R-:W-:Y:S01]  /*2270*/  IMAD.SHL.U32 R8, R62, 0x2, RZ ;  /* 0x000000023e087824 */ /* 0x000fe200078e00ff */
[----:B------:R-:W-:Y:S02]  /*2280*/  UISETP.GT.U32.AND UP0, UPT, UR39, 0x1b, UPT ;  /* 0x0000001b2700788c */ /* 0x000fe4000bf04070 */
[----:B------:R-:W-:Y:S02]  /*2290*/  USHF.R.U32.HI UR4, URZ, 0x2, UR39 ;  /* 0x000000023f047899 */ /* 0x000fe40008011627 */
[----:B------:R-:W-:Y:S01]  /*22a0*/  UISETP.LT.U32.AND UP0, UPT, UR46, 0x1c, UP0 ;  /* 0x0000001c2e00788c */ /* 0x000fe20008701070 */
[----:B------:R-:W2:Y:S01]  /*22b0*/  SYNCS.PHASECHK.TRANS64.TRYWAIT P0, [R63+UR42+0x10], R0 ;  /* 0x000010003f0075a7 */ /* 0x000ea2000800016a */
[----:B------:R-:W-:Y:S01]  /*22c0*/  UIMAD.WIDE.U32 UR4, UR4, 0x24924925, URZ ;  /* 0x24924925040478a5 */ /* 0x000fe2000f8e003f */
[----:B------:R-:W-:Y:S01]  /*22d0*/  SHF.R.S32.HI R9, RZ, 0x1f, R8 ;  /* 0x0000001fff097819 */ /* 0x000fe20000011408 */
[----:B------:R-:W-:-:S02]  /*22e0*/  USEL UR6, URZ, 0x1, !UP0 ;  /* 0x000000013f067887 */ /* 0x000fc4000c000000 */
[----:B------:R-:W-:Y:S02]  /*22f0*/  UIMAD UR39, UR5, -0x1c, UR39 ;  /* 0xffffffe4052778a4 */ /* 0x000fe4000f8e0227 */
[----:B------:R-:W-:-:S04]  /*2300*/  ULOP3.LUT UR38, UR38, UR6, URZ, 0x3c, !UPT ;  /* 0x0000000626267292 */ /* 0x000fc8000f8e3c3f */
[----:B------:R-:W-:Y:S01]  /*2310*/  @UP1 ULOP3.LUT UR38, UR38, 0x1, UR5, 0x78, !UPT ;  /* 0x0000000126261892 */ /* 0x000fe2000f8e7805 */
[----:B-12---:R-:W-:Y:S11]  /*2320*/  @!P0 BRA `(.L_x_36) ;  /* 0x00000048008c8947 */ /* 0x006ff60003800000 */
.L_x_150:
[----:B-1----:R-:W-:Y:S01]  /*2330*/  IMAD.SHL.U32 R0, R19, 0x40, RZ ;  /* 0x0000004013007824 */ /* 0x002fe200078e00ff */
[----:B------:R-:W-:Y:S01]  /*2340*/  ULDC UR6, c[0x0][0x284] ;  /* 0x0000a10000067ab9 */ /* 0x000fe20000000800 */
[----:B------:R-:W-:Y:S01]  /*2350*/  IMAD.SHL.U32 R14, R22, 0x40, RZ ;  /* 0x00000040160e7824 */ /* 0x000fe200078e00ff */
[----:B------:R-:W-:Y:S01]  /*2360*/  SHF.R.S32.HI R11, RZ, 0x1f, R2 ;  /* 0x0000001fff0b7819 */ /* 0x000fe20000011402 */
[----:B------:R-:W-:Y:S01]  /*2370*/  ULDC.64 UR4, c[0x0][0x5d0] ;  /* 0x0001740000047ab9 */ /* 0x000fe20000000a00 */
[----:B------:R-:W-:Y:S01]  /*2380*/  ISETP.GE.AND P0, PT, R0, UR6, PT ;  /* 0x0000000600007c0c */ /* 0x000fe2000bf06270 */
[----:B------:R-:W-:Y:S01]  /*2390*/  IMAD.WIDE.U32 R4, R2, UR4, R8 ;  /* 0x0000000402047c25 */ /* 0x000fe2000f8e0008 */
[----:B------:R-:W-:Y:S02]  /*23a0*/  SHF.R.S32.HI R15, RZ, 0x1f, R14 ;  /* 0x0000001fff0f7819 */ /* 0x000fe4000001140e */
[C---:B------:R-:W-:Y:S01]  /*23b0*/  ISETP.GE.OR P0, PT, R14.reuse, R7, P0 ;  /* 0x000000070e00720c */ /* 0x040fe20000706670 */
[----:B------:R-:W-:Y:S01]  /*23c0*/  IMAD R3, R11, UR4, RZ ;  /* 0x000000040b037c24 */ /* 0x000fe2000f8e02ff */
[----:B------:R-:W-:-:S03]  /*23d0*/  IADD3 R4, P1, R14, R4, RZ ;  /* 0x000000040e047210 */ /* 0x000fc60007f3e0ff */
[----:B------:R-:W-:-:S05]  /*23e0*/  IMAD R3, R2, UR5, R3 ;  /* 0x0000000502037c24 */ /* 0x000fca000f8e0203 */
[----:B------:R-:W-:-:S03]  /*23f0*/  IADD3.X R5, R15, R5, R3, P1, !PT ;  /* 0x000000050f057210 */ /* 0x000fc60000ffe403 */
[----:B------:R-:W-:Y:S05]  /*2400*/  @P0 BRA `(.L_x_37) ;  /* 0x0000002000b00947 */ /* 0x000fea0003800000 */
[----:B------:R-:W1:Y:S01]  /*2410*/  LDC.64 R76, c[0x0][0x5c8] ;  /* 0x00017200ff4c7b82 */ /* 0x000e620000000a00 */
[----:B-----5:R-:W-:Y:S01]  /*2420*/  FSETP.NEU.AND P0, PT, R59, RZ, PT ;  /* 0x000000ff3b00720b */ /* 0x020fe20003f0d000 */
[----:B------:R-:W-:Y:S01]  /*2430*/  IMAD R3, R62, -0x2, R7 ;  /* 0xfffffffe3e037824 */ /* 0x000fe200078e0207 */
[----:B------:R-:W-:Y:S01]  /*2440*/  BSSY B0, `(.L_x_37) ;  /* 0x0000228000007945 */ /* 0x000fe20003800000 */
[----:B------:R-:W-:-:S04]  /*2450*/  IMAD.WIDE R68, R19, 0x40, R60 ;  /* 0x0000004013447825 */ /* 0x000fc800078e023c */
[----:B------:R-:W-:Y:S02]  /*2460*/  IMAD.IADD R3, R3, 0x1, -R14 ;  /* 0x0000000103037824 */ /* 0x000fe400078e0a0e */
[----:B------:R-:W-:-:S03]  /*2470*/  IMAD.IADD R0, R67, 0x1, -R0 ;  /* 0x0000000143007824 */ /* 0x000fc600078e0a00 */
[----:B------:R-:W-:-:S04]  /*2480*/  ISETP.GT.AND P2, PT, R3, RZ, PT ;  /* 0x000000ff0300720c */ /* 0x000fc80003f44270 */
[----:B------:R-:W-:Y:S01]  /*2490*/  ISETP.GT.AND P1, PT, R0, RZ, P2 ;  /* 0x000000ff0000720c */ /* 0x000fe20001724270 */
[-C--:B-1----:R-:W-:Y:S02]  /*24a0*/  IMAD R6, R69, R76.reuse, RZ ;  /* 0x0000004c45067224 */ /* 0x082fe400078e02ff */
[----:B------:R-:W-:-:S04]  /*24b0*/  IMAD.WIDE.U32 R70, R68, R76, R4 ;  /* 0x0000004c44467225 */ /* 0x000fc800078e0004 */
[----:B------:R-:W-:-:S04]  /*24c0*/  IMAD R5, R68, R77, R6 ;  /* 0x0000004d44057224 */ /* 0x000fc800078e0206 */
[----:B------:R-:W-:Y:S01]  /*24d0*/  IMAD.IADD R7, R71, 0x1, R5 ;  /* 0x0000000147077824 */ /* 0x000fe200078e0205 */
[----:B------:R-:W-:Y:S06]  /*24e0*/  @!P0 BRA `(.L_x_38) ;  /* 0x0000001400e48947 */ /* 0x000fec0003800000 */
[----:B------:R-:W1:Y:S01]  /*24f0*/  LDC.64 R74, c[0x0][0x5b8] ;  /* 0x00016e00ff4a7b82 */ /* 0x000e620000000a00 */
[----:B------:R-:W-:-:S07]  /*2500*/  ULDC.64 UR4, c[0x0][0x5c0] ;  /* 0x0001700000047ab9 */ /* 0x000fce0000000a00 */
[----:B------:R-:W2:Y:S08]  /*2510*/  LDC.64 R78, c[0x0][0x5b0] ;  /* 0x00016c00ff4e7b82 */ /* 0x000eb00000000a00 */
[----:B------:R-:W0:Y:S01]  /*2520*/  LDC.64 R80, c[0x0][0x5a8] ;  /* 0x00016a00ff507b82 */ /* 0x000e220000000a00 */
[-C--:B-1----:R-:W-:Y:S02]  /*2530*/  IMAD R6, R11, R74.reuse, RZ ;  /* 0x0000004a0b067224 */ /* 0x082fe400078e02ff */
[----:B------:R-:W-:-:S04]  /*2540*/  IMAD.WIDE.U32 R4, R2, R74, R8 ;  /* 0x0000004a02047225 */ /* 0x000fc800078e0008 */
[----:B------:R-:W-:Y:S01]  /*2550*/  IMAD R71, R2, R75, R6 ;  /* 0x0000004b02477224 */ /* 0x000fe200078e0206 */
[----:B------:R-:W-:Y:S01]  /*2560*/  IADD3 R10, P0, R14, R4, RZ ;  /* 0x000000040e0a7210 */ /* 0x000fe20007f1e0ff */
[----:B--2---:R-:W-:-:S03]  /*2570*/  IMAD R4, R69, R78, RZ ;  /* 0x0000004e45047224 */ /* 0x004fc600078e02ff */
[----:B------:R-:W-:Y:S01]  /*2580*/  IADD3.X R11, R15, R5, R71, P0, !PT ;  /* 0x000000050f0b7210 */ /* 0x000fe200007fe447 */
[C---:B------:R-:W-:Y:S02]  /*2590*/  IMAD R75, R68.reuse, R79, R4 ;  /* 0x0000004f444b7224 */ /* 0x040fe400078e0204 */
[----:B------:R-:W-:-:S04]  /*25a0*/  IMAD.WIDE.U32 R4, R68, R78, R10 ;  /* 0x0000004e44047225 */ /* 0x000fc800078e000a */
[----:B------:R-:W-:Y:S01]  /*25b0*/  IMAD.IADD R5, R5, 0x1, R75 ;  /* 0x0000000105057824 */ /* 0x000fe200078e024b */
[----:B0-----:R-:W-:-:S04]  /*25c0*/  LEA R12, P0, R4, R80, 0x1 ;  /* 0x00000050040c7211 */ /* 0x001fc800078008ff */
[----:B------:R-:W-:-:S05]  /*25d0*/  LEA.HI.X R13, R4, R81, R5, 0x1, P0 ;  /* 0x00000051040d7211 */ /* 0x000fca00000f0c05 */
[----:B------:R-:W2:Y:S01]  /*25e0*/  @P1 LDG.E.LTC128B.U16 R19, desc[UR36][R12.64] ;  /* 0x000000240c131981 */ /* 0x000ea2000c1e1520 */
[----:B------:R-:W-:Y:S01]  /*25f0*/  IMAD.WIDE.U32 R4, R68, R78, R14 ;  /* 0x0000004e44047225 */ /* 0x000fe200078e000e */
[----:B------:R-:W-:Y:S02]  /*2600*/  BSSY B1, `(.L_x_39) ;  /* 0x0000015000017945 */ /* 0x000fe40003800000 */
[----:B------:R-:W-:-:S04]  /*2610*/  IADD3 R20, P0, R8, R4, RZ ;  /* 0x0000000408147210 */ /* 0x000fc80007f1e0ff */
[----:B------:R-:W-:Y:S02]  /*2620*/  IADD3.X R21, R9, R75, R5, P0, !PT ;  /* 0x0000004b09157210 */ /* 0x000fe400007fe405 */
[----:B------:R-:W-:Y:S01]  /*2630*/  LEA R6, P0, R70, UR4, 0x1 ;  /* 0x0000000446067c11 */ /* 0x000fe2000f8008ff */
[----:B------:R-:W-:-:S03]  /*2640*/  IMAD.WIDE.U32 R20, R2, R74, R20 ;  /* 0x0000004a02147225 */ /* 0x000fc600078e0014 */
[----:B------:R-:W-:Y:S02]  /*2650*/  LEA.HI.X R7, R70, UR5, R7, 0x1, P0 ;  /* 0x0000000546077c11 */ /* 0x000fe400080f0c07 */
[----:B------:R-:W-:-:S04]  /*2660*/  ISETP.GT.AND P0, PT, R3, 0x1, PT ;  /* 0x000000010300780c */ /* 0x000fc80003f04270 */
[----:B------:R-:W-:Y:S01]  /*2670*/  ISETP.GT.AND P3, PT, R0, RZ, P0 ;  /* 0x000000ff0000720c */ /* 0x000fe20000764270 */
[----:B--2---:R-:W-:-:S04]  /*2680*/  IMAD.U32 R4, R19, 0x10000, RZ ;  /* 0x0001000013047824 */ /* 0x004fc800078e00ff */
[----:B------:R-:W-:Y:S01]  /*2690*/  FMUL R5, R4, R59 ;  /* 0x0000003b04057220 */ /* 0x000fe20000400000 */
[----:B------:R-:W-:-:S03]  /*26a0*/  LEA R4, P4, R20, R80, 0x1 ;  /* 0x0000005014047211 */ /* 0x000fc600078808ff */
[----:B------:R-:W-:-:S05]  /*26b0*/  FFMA R5, R24, R58, R5 ;  /* 0x0000003a18057223 */ /* 0x000fca0000000005 */
[----:B------:R-:W-:Y:S01]  /*26c0*/  F2FP.BF16.F32.PACK_AB R12, RZ, R5 ;  /* 0x00000005ff0c723e */ /* 0x000fe200000010ff */
[----:B------:R-:W-:-:S03]  /*26d0*/  IMAD.IADD R5, R71, 0x1, R21 ;  /* 0x0000000147057824 */ /* 0x000fc600078e0215 */
[----:B------:R-:W-:Y:S01]  /*26e0*/  PRMT R13, R12, 0x7610, R13 ;  /* 0x000076100c0d7816 */ /* 0x000fe2000000000d */
[----:B------:R-:W-:Y:S01]  /*26f0*/  IMAD.SHL.U32 R12, R78, 0x8, RZ ;  /* 0x000000084e0c7824 */ /* 0x000fe200078e00ff */
[----:B------:R-:W-:-:S03]  /*2700*/  LEA.HI.X R5, R20, R81, R5, 0x1, P4 ;  /* 0x0000005114057211 */ /* 0x000fc600020f0c05 */
[----:B------:R0:W-:Y:S02]  /*2710*/  @P1 STG.E.U16 desc[UR36][R6.64], R13 ;  /* 0x0000000d06001986 */ /* 0x0001e4000c101524 */
[----:B0-----:R-:W-:Y:S01]  /*2720*/  SHF.L.U64.HI R13, R78, 0x3, R79 ;  /* 0x000000034e0d7819 */ /* 0x001fe2000001024f */
[----:B------:R-:W-:Y:S06]  /*2730*/  @!P3 BRA `(.L_x_40) ;  /* 0x000000000004b947 */ /* 0x000fec0003800000 */
[----:B------:R0:W5:Y:S02]  /*2740*/  LDG.E.LTC128B.U16 R19, desc[UR36][R4.64+0x2] ;  /* 0x0000022404137981 */ /* 0x000164000c1e1520 */
.L_x_40:
[----:B------:R-:W-:Y:S05]  /*2750*/  BSYNC B1 ;  /* 0x0000000000017941 */ /* 0x000fea0003800000 */
.L_x_39:
[----:B------:R-:W-:Y:S01]  /*2760*/  IMAD.WIDE.U32 R68, R68, R78, R12 ;  /* 0x0000004e44447225 */ /* 0x000fe200078e000c */
[----:B------:R-:W-:-:S03]  /*2770*/  ISETP.GT.AND P2, PT, R0, 0x8, P2 ;  /* 0x000000080000780c */ /* 0x000fc60001744270 */
[----:B-----5:R-:W-:Y:S01]  /*2780*/  IMAD.U32 R20, R19, 0x10000, RZ ;  /* 0x0001000013147824 */ /* 0x020fe200078e00ff */
[----:B------:R-:W-:Y:S01]  /*2790*/  IADD3 R10, P1, R10, R68, RZ ;  /* 0x000000440a0a7210 */ /* 0x000fe20007f3e0ff */
[----:B------:R-:W-:Y:S02]  /*27a0*/  IMAD.IADD R75, R75, 0x1, R69 ;  /* 0x000000014b4b7824 */ /* 0x000fe400078e0245 */
[----:B------:R-:W-:Y:S02]  /*27b0*/  FMUL R20, R20, R59 ;  /* 0x0000003b14147220 */ /* 0x000fe40000400000 */
[----:B------:R-:W-:Y:S01]  /*27c0*/  IMAD.X R11, R75, 0x1, R11, P1 ;  /* 0x000000014b0b7824 */ /* 0x000fe200008e060b */
[----:B------:R-:W-:Y:S01]  /*27d0*/  LEA R12, P1, R10, R80, 0x1 ;  /* 0x000000500a0c7211 */ /* 0x000fe200078208ff */
[----:B------:R-:W-:-:S03]  /*27e0*/  FFMA R20, R25, R58, R20 ;  /* 0x0000003a19147223 */ /* 0x000fc60000000014 */
[----:B------:R-:W-:Y:S02]  /*27f0*/  LEA.HI.X R13, R10, R81, R11, 0x1, P1 ;  /* 0x000000510a0d7211 */ /* 0x000fe400008f0c0b */
[----:B------:R-:W-:-:S05]  /*2800*/  F2FP.BF16.F32.PACK_AB R20, RZ, R20 ;  /* 0x00000014ff14723e */ /* 0x000fca00000010ff */
[----:B------:R1:W-:Y:S04]  /*2810*/  @P3 STG.E.U16 desc[UR36][R6.64+0x2], R20 ;  /* 0x0000021406003986 */ /* 0x0003e8000c101524 */
[----:B------:R-:W2:Y:S01]  /*2820*/  @P2 LDG.E.LTC128B.U16 R19, desc[UR36][R12.64] ;  /* 0x000000240c132981 */ /* 0x000ea2000c1e1520 */
[----:B------:R-:W-:Y:S01]  /*2830*/  IADD3 R14, P1, P3, R8, R68, R14 ;  /* 0x00000044080e7210 */ /* 0x000fe20007b3e00e */
[----:B------:R-:W-:Y:S01]  /*2840*/  BSSY B1, `(.L_x_41) ;  /* 0x0000011000017945 */ /* 0x000fe20003800000 */
[C---:B------:R-:W-:Y:S02]  /*2850*/  SHF.L.U64.HI R11, R76.reuse, 0x4, R77 ;  /* 0x000000044c0b7819 */ /* 0x040fe4000001024d */
[----:B------:R-:W-:Y:S02]  /*2860*/  IADD3.X R15, R9, R75, R15, P1, P3 ;  /* 0x0000004b090f7210 */ /* 0x000fe40000fe640f */
[----:B------:R-:W-:-:S02]  /*2870*/  LEA R10, P1, R76, R6, 0x4 ;  /* 0x000000064c0a7211 */ /* 0x000fc400078220ff */
[----:B------:R-:W-:Y:S01]  /*2880*/  ISETP.GT.AND P0, PT, R0, 0x8, P0 ;  /* 0x000000080000780c */ /* 0x000fe20000704270 */
[----:B------:R-:W-:-:S04]  /*2890*/  IMAD.WIDE.U32 R14, R2, R74, R14 ;  /* 0x0000004a020e7225 */ /* 0x000fc800078e000e */
[----:B------:R-:W-:Y:S02]  /*28a0*/  IMAD.X R11, R11, 0x1, R7, P1 ;  /* 0x000000010b0b7824 */ /* 0x000fe400008e0607 */
[----:B------:R-:W-:Y:S02]  /*28b0*/  IMAD.IADD R2, R71, 0x1, R15 ;  /* 0x0000000147027824 */ /* 0x000fe400078e020f */
[----:B--2---:R-:W-:-:S04]  /*28c0*/  IMAD.U32 R8, R19, 0x10000, RZ ;  /* 0x0001000013087824 */ /* 0x004fc800078e00ff */
[----:B------:R-:W-:Y:S01]  /*28d0*/  FMUL R9, R8, R59 ;  /* 0x0000003b08097220 */ /* 0x000fe20000400000 */
[----:B------:R-:W-:-:S03]  /*28e0*/  LEA R8, P3, R14, R80, 0x1 ;  /* 0x000000500e087211 */ /* 0x000fc600078608ff */
[----:B------:R-:W-:-:S05]  /*28f0*/  FFMA R9, R26, R58, R9 ;  /* 0x0000003a1a097223 */ /* 0x000fca0000000009 */
[----:B------:R-:W-:Y:S02]  /*2900*/  F2FP.BF16.F32.PACK_AB R12, RZ, R9 ;  /* 0x00000009ff0c723e */ /* 0x000fe400000010ff */
[----:B------:R-:W-:-:S03]  /*2910*/  LEA.HI.X R9, R14, R81, R2, 0x1, P3 ;  /* 0x000000510e097211 */ /* 0x000fc600018f0c02 */
[----:B------:R1:W-:Y:S01]  /*2920*/  @P2 STG.E.U16 desc[UR36][R10.64], R12 ;  /* 0x0000000c0a002986 */ /* 0x0003e2000c101524 */
[----:B------:R-:W-:Y:S05]  /*2930*/  @!P0 BRA `(.L_x_42) ;  /* 0x0000000000048947 */ /* 0x000fea0003800000 */
[----:B------:R2:W5:Y:S02]  /*2940*/  LDG.E.LTC128B.U16 R19, desc[UR36][R8.64+0x2] ;  /* 0x0000022408137981 */ /* 0x000564000c1e1520 */
.L_x_42:
[----:B------:R-:W-:Y:S05]  /*2950*/  BSYNC B1 ;  /* 0x0000000000017941 */ /* 0x000fea0003800000 */
.L_x_41:
[----:B-----5:R-:W-:Y:S01]  /*2960*/  IMAD.U32 R2, R19, 0x10000, RZ ;  /* 0x0001000013027824 */ /* 0x020fe200078e00ff */
[----:B------:R-:W-:Y:S01]  /*2970*/  ISETP.GT.AND P1, PT, R3, 0x8, PT ;  /* 0x000000080300780c */ /* 0x000fe20003f24270 */
[----:B------:R-:W-:Y:S02]  /*2980*/  BSSY B1, `(.L_x_43) ;  /* 0x0000008000017945 */ /* 0x000fe40003800000 */
[----:B------:R-:W-:Y:S01]  /*2990*/  FMUL R2, R2, R59 ;  /* 0x0000003b02027220 */ /* 0x000fe20000400000 */
[----:B------:R-:W-:-:S03]  /*29a0*/  ISETP.GT.AND P2, PT, R0, RZ, P1 ;  /* 0x000000ff0000720c */ /* 0x000fc60000f44270 */
[----:B------:R-:W-:-:S05]  /*29b0*/  FFMA R2, R27, R58, R2 ;  /* 0x0000003a1b027223 */ /* 0x000fca0000000002 */
[----:B------:R-:W-:-:S05]  /*29c0*/  F2FP.BF16.F32.PACK_AB R2, RZ, R2 ;  /* 0x00000002ff02723e */ /* 0x000fca00000010ff */
[----:B------:R3:W-:Y:S01]  /*29d0*/  @P0 STG.E.U16 desc[UR36][R10.64+0x2], R2 ;  /* 0x000002020a000986 */ /* 0x0007e2000c101524 */
[----:B------:R-:W-:Y:S05]  /*29e0*/  @!P2 BRA `(.L_x_44) ;  /* 0x000000000004a947 */ /* 0x000fea0003800000 */
[----:B------:R4:W5:Y:S02]  /*29f0*/  LDG.E.LTC128B.U16 R19, desc[UR36][R4.64+0x10] ;  /* 0x0000102404137981 */ /* 0x000964000c1e1520 */
.L_x_44:
[----:B------:R-:W-:Y:S05]  /*2a00*/  BSYNC B1 ;  /* 0x0000000000017941 */ /* 0x000fea0003800000 */
.L_x_43:
[----:B---3-5:R-:W-:Y:S01]  /*2a10*/  IMAD.U32 R2, R19, 0x10000, RZ ;  /* 0x0001000013027824 */ /* 0x028fe200078e00ff */
        /* <DEDUP_REMOVED lines=9> */
.L_x_46:
[----:B------:R-:W-:Y:S05]  /*2ab0*/  BSYNC B1 ;  /* 0x0000000000017941 */ /* 0x000fea0003800000 */
.L_x_45:
[----:B-----5:R-:W-:Y:S01]  /*2ac0*/  IMAD.U32 R2, R19, 0x10000, RZ ;  /* 0x0001000013027824 */ /* 0x020fe200078e00ff */
[----:B------:R-:W-:Y:S01]  /*2ad0*/  ISETP.GT.AND P1, PT, R0, 0x8, P1 ;  /* 0x000000080000780c */ /* 0x000fe20000f24270 */
[----:B------:R-:W-:Y:S02]  /*2ae0*/  BSSY B1, `(.L_x_47) ;  /* 0x0000007000017945 */ /* 0x000fe40003800000 */
[----:B------:R-:W-:-:S04]  /*2af0*/  FMUL R2, R2, R59 ;  /* 0x0000003b02027220 */ /* 0x000fc80000400000 */
[----:B------:R-:W-:-:S05]  /*2b00*/  FFMA R2, R29, R58, R2 ;  /* 0x0000003a1d027223 */ /* 0x000fca0000000002 */
[----:B------:R-:W-:-:S05]  /*2b10*/  F2FP.BF16.F32.PACK_AB R2, RZ, R2 ;  /* 0x00000002ff02723e */ /* 0x000fca00000010ff */
[----:B------:R0:W-:Y:S01]  /*2b20*/  @P3 STG.E.U16 desc[UR36][R6.64+0x12], R2 ;  /* 0x0000120206003986 */ /* 0x0001e2000c101524 */
[----:B------:R-:W-:Y:S05]  /*2b30*/  @!P1 BRA `(.L_x_48) ;  /* 0x0000000000049947 */ /* 0x000fea0003800000 */
[----:B------:R0:W5:Y:S02]  /*2b40*/  LDG.E.LTC128B.U16 R19, desc[UR36][R8.64+0x10] ;  /* 0x0000102408137981 */ /* 0x000164000c1e1520 */
.L_x_48:
[----:B------:R-:W-:Y:S05]  /*2b50*/  BSYNC B1 ;  /* 0x0000000000017941 */ /* 0x000fea0003800000 */
.L_x_47:
[----:B0----5:R-:W-:Y:S01]  /*2b60*/  IMAD.U32 R2, R19, 0x10000, RZ ;  /* 0x0001000013027824 */ /* 0x021fe200078e00ff */
[----:B------:R-:W-:Y:S01]  /*2b70*/  ISETP.GT.AND P0, PT, R0, 0x8, P0 ;  /* 0x000000080000780c */ /* 0x000fe20000704270 */
[----:B------:R-:W-:Y:S02]  /*2b80*/  BSSY B1, `(.L_x_49) ;  /* 0x0000007000017945 */ /* 0x000fe40003800000 */
[----:B---3--:R-:W-:-:S04]  /*2b90*/  FMUL R13, R2, R59 ;  /* 0x0000003b020d7220 */ /* 0x008fc80000400000 */
[----:B------:R-:W-:-:S05]  /*2ba0*/  FFMA R13, R30, R58, R13 ;  /* 0x0000003a1e0d7223 */ /* 0x000fca000000000d */
[----:B------:R-:W-:-:S05]  /*2bb0*/  F2FP.BF16.F32.PACK_AB R13, RZ, R13 ;  /* 0x0000000dff0d723e */ /* 0x000fca00000010ff */
[----:B------:R0:W-:Y:S01]  /*2bc0*/  @P1 STG.E.U16 desc[UR36][R10.64+0x10], R13 ;  /* 0x0000100d0a001986 */ /* 0x0001e2000c101524 */
[----:B------:R-:W-:Y:S05]  /*2bd0*/  @!P0 BRA `(.L_x_50) ;  /* 0x0000000000048947 */ /* 0x000fea0003800000 */
[----:B------:R3:W5:Y:S02]  /*2be0*/  LDG.E.LTC128B.U16 R19, desc[UR36][R8.64+0x12] ;  /* 0x0000122408137981 */ /* 0x000764000c1e1520 */
.L_x_50:
[----:B------:R-:W-:Y:S05]  /*2bf0*/  BSYNC B1 ;  /* 0x0000000000017941 */ /* 0x000fea0003800000 */
.L_x_49:
        /* <DEDUP_REMOVED lines=10> */
.L_x_52:
[----:B------:R-:W-:Y:S05]  /*2ca0*/  BSYNC B1 ;  /* 0x0000000000017941 */ /* 0x000fea0003800000 */
.L_x_51:
[----:B0----5:R-:W-:Y:S01]  /*2cb0*/  IMAD.U32 R2, R19, 0x10000, RZ ;  /* 0x0001000013027824 */ /* 0x021fe200078e00ff */
        /* <DEDUP_REMOVED lines=9> */
.L_x_54:
[----:B------:R-:W-:Y:S05]  /*2d50*/  BSYNC B1 ;  /* 0x0000000000017941 */ /* 0x000fea0003800000 */
.L_x_53:
        /* <DEDUP_REMOVED lines=9> */
.L_x_56:
[----:B------:R-:W-:Y:S05]  /*2df0*/  BSYNC B1 ;  /* 0x0000000000017941 */ /* 0x000fea0003800000 */
.L_x_55:
[----:B0----5:R-:W-:Y:S01]  /*2e00*/  IMAD.U32 R2, R19, 0x10000, RZ ;  /* 0x0001000013027824 */ /* 0x021fe200078e00ff */
        /* <DEDUP_REMOVED lines=8> */
.L_x_58:
[----:B------:R-:W-:Y:S05]  /*2e90*/  BSYNC B1 ;  /* 0x0000000000017941 */ /* 0x000fea0003800000 */
.L_x_57:
        /* <DEDUP_REMOVED lines=10> */
.L_x_60:
[----:B------:R-:W-:Y:S05]  /*2f40*/  BSYNC B1 ;  /* 0x0000000000017941 */ /* 0x000fea0003800000 */
.L_x_59:
        /* <DEDUP_REMOVED lines=10> */
.L_x_62:
[----:B------:R-:W-:Y:S05]  /*2ff0*/  BSYNC B1 ;  /* 0x0000000000017941 */ /* 0x000fea0003800000 */
.L_x_61:
        /* <DEDUP_REMOVED lines=9> */
.L_x_64:
[----:B------:R-:W-:Y:S05]  /*3090*/  BSYNC B1 ;  /* 0x0000000000017941 */ /* 0x000fea0003800000 */
.L_x_63:
        /* <DEDUP_REMOVED lines=9> */
.L_x_66:
[----:B------:R-:W-:Y:S05]  /*3130*/  BSYNC B1 ;  /* 0x0000000000017941 */ /* 0x000fea0003800000 */
.L_x_65:
        /* <DEDUP_REMOVED lines=10> */
.L_x_68:
[----:B------:R-:W-:Y:S05]  /*31e0*/  BSYNC B1 ;  /* 0x0000000000017941 */ /* 0x000fea0003800000 */
.L_x_67:
        /* <DEDUP_REMOVED lines=10> */
.L_x_70:
[----:B------:R-:W-:Y:S05]  /*3290*/  BSYNC B1 ;  /* 0x0000000000017941 */ /* 0x000fea0003800000 */
.L_x_69:
        /* <DEDUP_REMOVED lines=9> */
.L_x_72:
[----:B------:R-:W-:Y:S05]  /*3330*/  BSYNC B1 ;  /* 0x0000000000017941 */ /* 0x000fea0003800000 */
.L_x_71:
        /* <DEDUP_REMOVED lines=9> */
.L_x_74:
[----:B------:R-:W-:Y:S05]  /*33d0*/  BSYNC B1 ;  /* 0x0000000000017941 */ /* 0x000fea0003800000 */
.L_x_73:
        /* <DEDUP_REMOVED lines=10> */
.L_x_76:
[----:B------:R-:W-:Y:S05]  /*3480*/  BSYNC B1 ;  /* 0x0000000000017941 */ /* 0x000fea0003800000 */
.L_x_75:
        /* <DEDUP_REMOVED lines=10> */
.L_x_78:
[----:B------:R-:W-:Y:S05]  /*3530*/  BSYNC B1 ;  /* 0x0000000000017941 */ /* 0x000fea0003800000 */
.L_x_77:
        /* <DEDUP_REMOVED lines=9> */
.L_x_80:
[----:B------:R-:W-:Y:S05]  /*35d0*/  BSYNC B1 ;  /* 0x0000000000017941 */ /* 0x000fea0003800000 */
.L_x_79:
        /* <DEDUP_REMOVED lines=9> */
.L_x_82:
[----:B------:R-:W-:Y:S05]  /*3670*/  BSYNC B1 ;  /* 0x0000000000017941 */ /* 0x000fea0003800000 */
.L_x_81:
        /* <DEDUP_REMOVED lines=10> */
.L_x_84:
[----:B------:R-:W-:Y:S05]  /*3720*/  BSYNC B1 ;  /* 0x0000000000017941 */ /* 0x000fea0003800000 */
.L_x_83:
        /* <DEDUP_REMOVED lines=10> */
.L_x_86:
[----:B------:R-:W-:Y:S05]  /*37d0*/  BSYNC B1 ;  /* 0x0000000000017941 */ /* 0x000fea0003800000 */
.L_x_85:
        /* <DEDUP_REMOVED lines=9> */
.L_x_88:
[----:B------:R-:W-:Y:S05]  /*3870*/  BSYNC B1 ;  /* 0x0000000000017941 */ /* 0x000fea0003800000 */
.L_x_87:
        /* <DEDUP_REMOVED lines=9> */
.L_x_90:
[----:B------:R-:W-:Y:S05]  /*3910*/  BSYNC B1 ;  /* 0x0000000000017941 */ /* 0x000fea0003800000 */
.L_x_89:
        /* <DEDUP_REMOVED lines=10> */
.L_x_92:
[----:B------:R-:W-:Y:S05]  /*39c0*/  BSYNC B1 ;  /* 0x0000000000017941 */ /* 0x000fea0003800000 */
.L_x_91:
[----:B0----5:R-:W-:Y:S01]  /*39d0*/  IMAD.U32 R2, R19, 0x10000, RZ ;  /* 0x0001000013027824 */ /* 0x021fe200078e00ff */
[----:B------:R-:W-:Y:S01]  /*39e0*/  ISETP.GT.AND P0, PT, R3, 0x39, PT ;  /* 0x000000390300780c */ /* 0x000fe20003f04270 */
[----:B------:R-:W-:Y:S01]  /*39f0*/  @P2 IMAD.MOV.U32 R3, RZ, RZ, R7 ;  /* 0x000000ffff032224 */ /* 0x000fe200078e0007 */
[----:B------:R-:W-:Y:S01]  /*3a00*/  BSSY B1, `(.L_x_93) ;  /* 0x0000009000017945 */ /* 0x000fe20003800000 */
[----:B------:R-:W-:Y:S01]  /*3a10*/  FMUL R13, R2, R59 ;  /* 0x0000003b020d7220 */ /* 0x000fe20000400000 */
[----:B------:R-:W-:Y:S01]  /*3a20*/  @P2 IMAD.MOV.U32 R2, RZ, RZ, R6 ;  /* 0x000000ffff022224 */ /* 0x000fe200078e0006 */
[----:B------:R-:W-:Y:S02]  /*3a30*/  ISETP.GT.AND P3, PT, R0, RZ, P0 ;  /* 0x000000ff0000720c */ /* 0x000fe40000764270 */
[----:B------:R-:W-:-:S05]  /*3a40*/  FFMA R13, R52, R58, R13 ;  /* 0x0000003a340d7223 */ /* 0x000fca000000000d */
[----:B------:R-:W-:-:S05]  /*3a50*/  F2FP.BF16.F32.PACK_AB R13, RZ, R13 ;  /* 0x0000000dff0d723e */ /* 0x000fca00000010ff */
[----:B------:R0:W-:Y:S01]  /*3a60*/  @P2 STG.E.U16 desc[UR36][R2.64+0x70], R13 ;  /* 0x0000700d02002986 */ /* 0x0001e2000c101524 */
[----:B------:R-:W-:Y:S05]  /*3a70*/  @!P3 BRA `(.L_x_94) ;  /* 0x000000000004b947 */ /* 0x000fea0003800000 */
[----:B------:R0:W5:Y:S02]  /*3a80*/  LDG.E.LTC128B.U16 R19, desc[UR36][R4.64+0x72] ;  /* 0x0000722404137981 */ /* 0x000164000c1e1520 */
.L_x_94:
[----:B------:R-:W-:Y:S05]  /*3a90*/  BSYNC B1 ;  /* 0x0000000000017941 */ /* 0x000fea0003800000 */
.L_x_93:
        /* <DEDUP_REMOVED lines=9> */
.L_x_96:
[----:B------:R-:W-:Y:S05]  /*3b30*/  BSYNC B1 ;  /* 0x0000000000017941 */ /* 0x000fea0003800000 */
.L_x_95:
[----:B0----5:R-:W-:Y:S01]  /*3b40*/  IMAD.U32 R2, R19, 0x10000, RZ ;  /* 0x0001000013027824 */ /* 0x021fe200078e00ff */
[----:B------:R-:W-:Y:S01]  /*3b50*/  ISETP.GT.AND P0, PT, R0, 0x8, P0 ;  /* 0x000000080000780c */ /* 0x000fe20000704270 */
[----:B------:R-:W-:Y:S02]  /*3b60*/  BSSY B1, `(.L_x_97) ;  /* 0x000000a000017945 */ /* 0x000fe40003800000 */
[----:B------:R-:W-:Y:S01]  /*3b70*/  FMUL R3, R2, R59 ;  /* 0x0000003b02037220 */ /* 0x000fe20000400000 */
[----:B------:R-:W-:-:S03]  /*3b80*/  @P1 IMAD.MOV.U32 R2, RZ, RZ, R10 ;  /* 0x000000ffff021224 */ /* 0x000fc600078e000a */
[----:B------:R-:W-:-:S05]  /*3b90*/  FFMA R3, R54, R58, R3 ;  /* 0x0000003a36037223 */ /* 0x000fca0000000003 */
[----:B------:R-:W-:-:S04]  /*3ba0*/  F2FP.BF16.F32.PACK_AB R3, RZ, R3 ;  /* 0x00000003ff03723e */ /* 0x000fc800000010ff */
[----:B----4-:R-:W-:Y:S01]  /*3bb0*/  PRMT R4, R3, 0x7610, R4 ;  /* 0x0000761003047816 */ /* 0x010fe20000000004 */
[----:B------:R-:W-:-:S05]  /*3bc0*/  @P1 IMAD.MOV.U32 R3, RZ, RZ, R11 ;  /* 0x000000ffff031224 */ /* 0x000fca00078e000b */
[----:B------:R0:W-:Y:S01]  /*3bd0*/  @P1 STG.E.U16 desc[UR36][R2.64+0x70], R4 ;  /* 0x0000700402001986 */ /* 0x0001e2000c101524 */
[----:B------:R-:W-:Y:S05]  /*3be0*/  @!P0 BRA `(.L_x_98) ;  /* 0x0000000000048947 */ /* 0x000fea0003800000 */
[----:B------:R4:W5:Y:S02]  /*3bf0*/  LDG.E.LTC128B.U16 R19, desc[UR36][R8.64+0x72] ;  /* 0x0000722408137981 */ /* 0x000964000c1e1520 */
.L_x_98:
[----:B------:R-:W-:Y:S05]  /*3c00*/  BSYNC B1 ;  /* 0x0000000000017941 */ /* 0x000fea0003800000 */
.L_x_97:
[----:B------:R-:W-:Y:S05]  /*3c10*/  @!P0 BRA `(.L_x_99) ;  /* 0x0000000800a88947 */ /* 0x000fea0003800000 */
[----:B-----5:R-:W-:-:S04]  /*3c20*/  IMAD.U32 R0, R19, 0x10000, RZ ;  /* 0x0001000013007824 */ /* 0x020fc800078e00ff */
[----:B------:R-:W-:-:S04]  /*3c30*/  FMUL R0, R0, R59 ;  /* 0x0000003b00007220 */ /* 0x000fc80000400000 */
[----:B------:R-:W-:-:S05]  /*3c40*/  FFMA R0, R55, R58, R0 ;  /* 0x0000003a37007223 */ /* 0x000fca0000000000 */
[----:B------:R-:W-:-:S05]  /*3c50*/  F2FP.BF16.F32.PACK_AB R0, RZ, R0 ;  /* 0x00000000ff00723e */ /* 0x000fca00000010ff */
[----:B------:R0:W-:Y:S01]  /*3c60*/  STG.E.U16 desc[UR36][R10.64+0x72], R0 ;  /* 0x000072000a007986 */ /* 0x0001e2000c101524 */
[----:B------:R-:W-:Y:S05]  /*3c70*/  BRA `(.L_x_99) ;  /* 0x0000000800907947 */ /* 0x000fea0003800000 */
.L_x_38:
[----:B------:R-:W-:Y:S01]  /*3c80*/  ISETP.GT.AND P0, PT, R3, 0x1, PT ;  /* 0x000000010300780c */ /* 0x000fe20003f04270 */
[----:B------:R-:W-:Y:S01]  /*3c90*/  ULDC.64 UR4, c[0x0][0x5c0] ;  /* 0x0001700000047ab9 */ /* 0x000fe20000000a00 */
[-C--:B------:R-:W-:Y:S01]  /*3ca0*/  FMUL R24, R24, R58.reuse ;  /* 0x0000003a18187220 */ /* 0x080fe20000400000 */
[-C--:B------:R-:W-:Y:S01]  /*3cb0*/  FMUL R25, R25, R58.reuse ;  /* 0x0000003a19197220 */ /* 0x080fe20000400000 */
[----:B------:R-:W-:Y:S01]  /*3cc0*/  ISETP.GT.AND P3, PT, R0, RZ, P0 ;  /* 0x000000ff0000720c */ /* 0x000fe20000764270 */
[-C--:B------:R-:W-:Y:S01]  /*3cd0*/  FMUL R26, R26, R58.reuse ;  /* 0x0000003a1a1a7220 */ /* 0x080fe20000400000 */
[----:B------:R-:W-:Y:S01]  /*3ce0*/  LEA R4, P4, R70, UR4, 0x1 ;  /* 0x0000000446047c11 */ /* 0x000fe2000f8808ff */
[----:B------:R-:W-:Y:S01]  /*3cf0*/  FMUL R27, R27, R58 ;  /* 0x0000003a1b1b7220 */ /* 0x000fe20000400000 */
[----:B------:R-:W-:Y:S01]  /*3d00*/  F2FP.BF16.F32.PACK_AB R24, RZ, R24 ;  /* 0x00000018ff18723e */ /* 0x000fe200000010ff */
[-C--:B------:R-:W-:Y:S01]  /*3d10*/  FMUL R28, R28, R58.reuse ;  /* 0x0000003a1c1c7220 */ /* 0x080fe20000400000 */
[----:B------:R-:W-:Y:S01]  /*3d20*/  LEA.HI.X R5, R70, UR5, R7, 0x1, P4 ;  /* 0x0000000546057c11 */ /* 0x000fe2000a0f0c07 */
[-C--:B------:R-:W-:Y:S01]  /*3d30*/  FMUL R29, R29, R58.reuse ;  /* 0x0000003a1d1d7220 */ /* 0x080fe20000400000 */
[----:B------:R-:W-:Y:S01]  /*3d40*/  F2FP.BF16.F32.PACK_AB R25, RZ, R25 ;  /* 0x00000019ff19723e */ /* 0x000fe200000010ff */
[-C--:B------:R-:W-:Y:S01]  /*3d50*/  FMUL R30, R30, R58.reuse ;  /* 0x0000003a1e1e7220 */ /* 0x080fe20000400000 */
[----:B------:R-:W-:Y:S01]  /*3d60*/  SHF.L.U64.HI R77, R76, 0x4, R77 ;  /* 0x000000044c4d7819 */ /* 0x000fe2000001024d */
[----:B------:R-:W-:Y:S01]  /*3d70*/  @P1 STG.E.U16 desc[UR36][R4.64], R24 ;  /* 0x0000001804001986 */ /* 0x000fe2000c101524 */
[----:B------:R-:W-:Y:S01]  /*3d80*/  ISETP.GT.AND P1, PT, R3, 0x8, PT ;  /* 0x000000080300780c */ /* 0x000fe20003f24270 */
[----:B------:R-:W-:Y:S01]  /*3d90*/  FMUL R31, R31, R58 ;  /* 0x0000003a1f1f7220 */ /* 0x000fe20000400000 */
[----:B------:R-:W-:Y:S01]  /*3da0*/  ISETP.GT.AND P4, PT, R0, 0x8, P0 ;  /* 0x000000080000780c */ /* 0x000fe20000784270 */
[----:B------:R-:W-:Y:S01]  /*3db0*/  @P3 STG.E.U16 desc[UR36][R4.64+0x2], R25 ;  /* 0x0000021904003986 */ /* 0x000fe2000c101524 */
[----:B------:R-:W-:Y:S01]  /*3dc0*/  LEA R6, P3, R76, R4, 0x4 ;  /* 0x000000044c067211 */ /* 0x000fe200078620ff */
[-C--:B------:R-:W-:Y:S01]  /*3dd0*/  FMUL R32, R32, R58.reuse ;  /* 0x0000003a20207220 */ /* 0x080fe20000400000 */
[C---:B------:R-:W-:Y:S01]  /*3de0*/  ISETP.GT.AND P2, PT, R0.reuse, 0x8, P2 ;  /* 0x000000080000780c */ /* 0x040fe20001744270 */
[-C--:B------:R-:W-:Y:S01]  /*3df0*/  FMUL R33, R33, R58.reuse ;  /* 0x0000003a21217220 */ /* 0x080fe20000400000 */
[----:B------:R-:W-:Y:S01]  /*3e00*/  ISETP.GT.AND P0, PT, R3, 0x9, PT ;  /* 0x000000090300780c */ /* 0x000fe20003f04270 */
[----:B------:R-:W-:Y:S01]  /*3e10*/  IMAD.X R7, R77, 0x1, R5, P3 ;  /* 0x000000014d077824 */ /* 0x000fe200018e0605 */
[----:B------:R-:W-:Y:S01]  /*3e20*/  ISETP.GT.AND P5, PT, R0, RZ, P1 ;  /* 0x000000ff0000720c */ /* 0x000fe20000fa4270 */
[-C--:B------:R-:W-:Y:S01]  /*3e30*/  FMUL R34, R34, R58.reuse ;  /* 0x0000003a22227220 */ /* 0x080fe20000400000 */
[----:B------:R-:W-:Y:S01]  /*3e40*/  ISETP.GT.AND P3, PT, R0, RZ, P0 ;  /* 0x000000ff0000720c */ /* 0x000fe20000764270 */
[----:B------:R-:W-:Y:S01]  /*3e50*/  FMUL R35, R35, R58 ;  /* 0x0000003a23237220 */ /* 0x000fe20000400000 */
[----:B------:R-:W-:Y:S01]  /*3e60*/  F2FP.BF16.F32.PACK_AB R26, RZ, R26 ;  /* 0x0000001aff1a723e */ /* 0x000fe200000010ff */
[-C--:B------:R-:W-:Y:S01]  /*3e70*/  FMUL R36, R36, R58.reuse ;  /* 0x0000003a24247220 */ /* 0x080fe20000400000 */
[----:B------:R-:W-:Y:S01]  /*3e80*/  F2FP.BF16.F32.PACK_AB R27, RZ, R27 ;  /* 0x0000001bff1b723e */ /* 0x000fe200000010ff */
[----:B------:R-:W-:Y:S01]  /*3e90*/  FMUL R37, R37, R58 ;  /* 0x0000003a25257220 */ /* 0x000fe20000400000 */
[----:B------:R-:W-:Y:S01]  /*3ea0*/  F2FP.BF16.F32.PACK_AB R28, RZ, R28 ;  /* 0x0000001cff1c723e */ /* 0x000fe200000010ff */
[----:B------:R-:W-:Y:S01]  /*3eb0*/  @P2 STG.E.U16 desc[UR36][R6.64], R26 ;  /* 0x0000001a06002986 */ /* 0x000fe2000c101524 */
[----:B------:R-:W-:Y:S01]  /*3ec0*/  F2FP.BF16.F32.PACK_AB R29, RZ, R29 ;  /* 0x0000001dff1d723e */ /* 0x000fe200000010ff */
[-C--:B------:R-:W-:Y:S01]  /*3ed0*/  FMUL R38, R38, R58.reuse ;  /* 0x0000003a26267220 */ /* 0x080fe20000400000 */
[C---:B------:R-:W-:Y:S01]  /*3ee0*/  ISETP.GT.AND P2, PT, R0.reuse, 0x8, P1 ;  /* 0x000000080000780c */ /* 0x040fe20000f44270 */
[----:B------:R-:W-:Y:S01]  /*3ef0*/  @P4 STG.E.U16 desc[UR36][R6.64+0x2], R27 ;  /* 0x0000021b06004986 */ /* 0x000fe2000c101524 */
[----:B------:R-:W-:Y:S01]  /*3f00*/  ISETP.GT.AND P1, PT, R3, 0x10, PT ;  /* 0x000000100300780c */ /* 0x000fe20003f24270 */
[----:B------:R-:W-:Y:S01]  /*3f10*/  FMUL R39, R39, R58 ;  /* 0x0000003a27277220 */ /* 0x000fe20000400000 */
[----:B------:R-:W-:Y:S01]  /*3f20*/  F2FP.BF16.F32.PACK_AB R30, RZ, R30 ;  /* 0x0000001eff1e723e */ /* 0x000fe200000010ff */
[----:B------:R-:W-:Y:S01]  /*3f30*/  @P5 STG.E.U16 desc[UR36][R4.64+0x10], R28 ;  /* 0x0000101c04005986 */ /* 0x000fe2000c101524 */
[----:B------:R-:W-:Y:S01]  /*3f40*/  ISETP.GT.AND P4, PT, R0, RZ, P1 ;  /* 0x000000ff0000720c */ /* 0x000fe20000f84270 */
[-C--:B------:R-:W-:Y:S01]  /*3f50*/  FMUL R40, R40, R58.reuse ;  /* 0x0000003a28287220 */ /* 0x080fe20000400000 */
[----:B------:R-:W-:Y:S01]  /*3f60*/  F2FP.BF16.F32.PACK_AB R31, RZ, R31 ;  /* 0x0000001fff1f723e */ /* 0x000fe200000010ff */
[----:B------:R-:W-:Y:S01]  /*3f70*/  @P3 STG.E.U16 desc[UR36][R4.64+0x12], R29 ;  /* 0x0000121d04003986 */ /* 0x000fe2000c101524 */
[----:B------:R-:W-:Y:S01]  /*3f80*/  ISETP.GT.AND P3, PT, R0, 0x8, P0 ;  /* 0x000000080000780c */ /* 0x000fe20000764270 */
[----:B------:R-:W-:Y:S01]  /*3f90*/  FMUL R41, R41, R58 ;  /* 0x0000003a29297220 */ /* 0x000fe20000400000 */
[----:B------:R-:W-:Y:S01]  /*3fa0*/  ISETP.GT.AND P0, PT, R3, 0x11, PT ;  /* 0x000000110300780c */ /* 0x000fe20003f04270 */
[----:B------:R-:W-:Y:S01]  /*3fb0*/  @P2 STG.E.U16 desc[UR36][R6.64+0x10], R30 ;  /* 0x0000101e06002986 */ /* 0x000fe2000c101524 */
[----:B------:R-:W-:Y:S01]  /*3fc0*/  F2FP.BF16.F32.PACK_AB R32, RZ, R32 ;  /* 0x00000020ff20723e */ /* 0x000fe200000010ff */
[-C--:B------:R-:W-:Y:S01]  /*3fd0*/  FMUL R42, R42, R58.reuse ;  /* 0x0000003a2a2a7220 */ /* 0x080fe20000400000 */
[C---:B------:R-:W-:Y:S01]  /*3fe0*/  ISETP.GT.AND P5, PT, R0.reuse, RZ, P0 ;  /* 0x000000ff0000720c */ /* 0x040fe200007a4270 */
[-C--:B------:R-:W-:Y:S01]  /*3ff0*/  FMUL R43, R43, R58.reuse ;  /* 0x0000003a2b2b7220 */ /* 0x080fe20000400000 */
[----:B------:R-:W-:Y:S01]  /*4000*/  ISETP.GT.AND P2, PT, R0, 0x8, P1 ;  /* 0x000000080000780c */ /* 0x000fe20000f44270 */
[-C--:B------:R-:W-:Y:S01]  /*4010*/  FMUL R44, R44, R58.reuse ;  /* 0x0000003a2c2c7220 */ /* 0x080fe20000400000 */
[----:B------:R-:W-:Y:S01]  /*4020*/  ISETP.GT.AND P1, PT, R3, 0x18, PT ;  /* 0x000000180300780c */ /* 0x000fe20003f24270 */
[-C--:B------:R-:W-:Y:S01]  /*4030*/  FMUL R45, R45, R58.reuse ;  /* 0x0000003a2d2d7220 */ /* 0x080fe20000400000 */
[----:B------:R-:W-:Y:S01]  /*4040*/  F2FP.BF16.F32.PACK_AB R33, RZ, R33 ;  /* 0x00000021ff21723e */ /* 0x000fe200000010ff */
[----:B------:R-:W-:Y:S01]  /*4050*/  @P3 STG.E.U16 desc[UR36][R6.64+0x12], R31 ;  /* 0x0000121f06003986 */ /* 0x000fe2000c101524 */
[----:B------:R-:W-:Y:S01]  /*4060*/  ISETP.GT.AND P3, PT, R0, 0x8, P0 ;  /* 0x000000080000780c */ /* 0x000fe20000764270 */
[-C--:B------:R-:W-:Y:S01]  /*4070*/  FMUL R46, R46, R58.reuse ;  /* 0x0000003a2e2e7220 */ /* 0x080fe20000400000 */
[----:B------:R-:W-:Y:S01]  /*4080*/  ISETP.GT.AND P0, PT, R3, 0x19, PT ;  /* 0x000000190300780c */ /* 0x000fe20003f04270 */
[----:B------:R-:W-:Y:S01]  /*4090*/  @P4 STG.E.U16 desc[UR36][R4.64+0x20], R32 ;  /* 0x0000202004004986 */ /* 0x000fe2000c101524 */
[C---:B------:R-:W-:Y:S01]  /*40a0*/  ISETP.GT.AND P4, PT, R0.reuse, RZ, P1 ;  /* 0x000000ff0000720c */ /* 0x040fe20000f84270 */
[----:B------:R-:W-:Y:S01]  /*40b0*/  FMUL R47, R47, R58 ;  /* 0x0000003a2f2f7220 */ /* 0x000fe20000400000 */
[----:B------:R-:W-:Y:S01]  /*40c0*/  F2FP.BF16.F32.PACK_AB R34, RZ, R34 ;  /* 0x00000022ff22723e */ /* 0x000fe200000010ff */
[----:B------:R-:W-:Y:S01]  /*40d0*/  @P5 STG.E.U16 desc[UR36][R4.64+0x22], R33 ;  /* 0x0000222104005986 */ /* 0x000fe2000c101524 */
[----:B------:R-:W-:Y:S01]  /*40e0*/  ISETP.GT.AND P5, PT, R0, RZ, P0 ;  /* 0x000000ff0000720c */ /* 0x000fe200007a4270 */
[----:B------:R-:W-:Y:S01]  /*40f0*/  FMUL R48, R48, R58 ;  /* 0x0000003a30307220 */ /* 0x000fe20000400000 */
[----:B------:R-:W-:Y:S01]  /*4100*/  F2FP.BF16.F32.PACK_AB R35, RZ, R35 ;  /* 0x00000023ff23723e */ /* 0x000fe200000010ff */
[----:B------:R-:W-:Y:S01]  /*4110*/  @P2 STG.E.U16 desc[UR36][R6.64+0x20], R34 ;  /* 0x0000202206002986 */ /* 0x000fe2000c101524 */
[----:B------:R-:W-:Y:S01]  /*4120*/  F2FP.BF16.F32.PACK_AB R36, RZ, R36 ;  /* 0x00000024ff24723e */ /* 0x000fe200000010ff */
[-C--:B------:R-:W-:Y:S01]  /*4130*/  FMUL R49, R49, R58.reuse ;  /* 0x0000003a31317220 */ /* 0x080fe20000400000 */
[----:B------:R-:W-:Y:S01]  /*4140*/  ISETP.GT.AND P2, PT, R0, 0x8, P1 ;  /* 0x000000080000780c */ /* 0x000fe20000f44270 */
[----:B------:R-:W-:Y:S01]  /*4150*/  @P3 STG.E.U16 desc[UR36][R6.64+0x22], R35 ;  /* 0x0000222306003986 */ /* 0x000fe2000c101524 */
[----:B------:R-:W-:Y:S01]  /*4160*/  ISETP.GT.AND P1, PT, R3, 0x20, PT ;  /* 0x000000200300780c */ /* 0x000fe20003f24270 */
[-C--:B------:R-:W-:Y:S01]  /*4170*/  FMUL R50, R50, R58.reuse ;  /* 0x0000003a32327220 */ /* 0x080fe20000400000 */
[----:B------:R-:W-:Y:S01]  /*4180*/  F2FP.BF16.F32.PACK_AB R37, RZ, R37 ;  /* 0x00000025ff25723e */ /* 0x000fe200000010ff */
[----:B------:R-:W-:Y:S01]  /*4190*/  @P4 STG.E.U16 desc[UR36][R4.64+0x30], R36 ;  /* 0x0000302404004986 */ /* 0x000fe2000c101524 */
[C---:B------:R-:W-:Y:S01]  /*41a0*/  ISETP.GT.AND P3, PT, R0.reuse, 0x8, P0 ;  /* 0x000000080000780c */ /* 0x040fe20000764270 */
[-C--:B------:R-:W-:Y:S01]  /*41b0*/  FMUL R51, R51, R58.reuse ;  /* 0x0000003a33337220 */ /* 0x080fe20000400000 */
[----:B------:R-:W-:Y:S01]  /*41c0*/  ISETP.GT.AND P0, PT, R3, 0x21, PT ;  /* 0x000000210300780c */ /* 0x000fe20003f04270 */
[----:B------:R-:W-:Y:S01]  /*41d0*/  @P5 STG.E.U16 desc[UR36][R4.64+0x32], R37 ;  /* 0x0000322504005986 */ /* 0x000fe2000c101524 */
        /* <DEDUP_REMOVED lines=10> */
[----:B------:R-:W-:-:S02]  /*4280*/  F2FP.BF16.F32.PACK_AB R41, RZ, R41 ;  /* 0x00000029ff29723e */ /* 0x000fc400000010ff */
[C---:B------:R-:W-:Y:S01]  /*4290*/  ISETP.GT.AND P1, PT, R0.reuse, 0x8, P1 ;  /* 0x000000080000780c */ /* 0x040fe20000f24270 */
[----:B------:R-:W-:Y:S01]  /*42a0*/  @P3 STG.E.U16 desc[UR36][R6.64+0x32], R39 ;  /* 0x0000322706003986 */ /* 0x000fe2000c101524 */
[C---:B------:R-:W-:Y:S02]  /*42b0*/  ISETP.GT.AND P2, PT, R0.reuse, 0x8, P0 ;  /* 0x000000080000780c */ /* 0x040fe40000744270 */
[C---:B------:R-:W-:Y:S01]  /*42c0*/  ISETP.GT.AND P0, PT, R3.reuse, 0x29, PT ;  /* 0x000000290300780c */ /* 0x040fe20003f04270 */
[----:B------:R-:W-:Y:S01]  /*42d0*/  @P4 STG.E.U16 desc[UR36][R4.64+0x40], R40 ;  /* 0x0000402804004986 */ /* 0x000fe2000c101524 */
[----:B------:R-:W-:Y:S02]  /*42e0*/  ISETP.GT.AND P4, PT, R3, 0x28, PT ;  /* 0x000000280300780c */ /* 0x000fe40003f84270 */
[----:B------:R-:W-:Y:S01]  /*42f0*/  F2FP.BF16.F32.PACK_AB R42, RZ, R42 ;  /* 0x0000002aff2a723e */ /* 0x000fe200000010ff */
[----:B------:R-:W-:Y:S01]  /*4300*/  @P5 STG.E.U16 desc[UR36][R4.64+0x42], R41 ;  /* 0x0000422904005986 */ /* 0x000fe2000c101524 */
[----:B------:R-:W-:-:S02]  /*4310*/  ISETP.GT.AND P5, PT, R0, RZ, P4 ;  /* 0x000000ff0000720c */ /* 0x000fc400027a4270 */
[C---:B------:R-:W-:Y:S01]  /*4320*/  ISETP.GT.AND P3, PT, R0.reuse, RZ, P0 ;  /* 0x000000ff0000720c */ /* 0x040fe20000764270 */
[----:B------:R-:W-:Y:S01]  /*4330*/  @P1 STG.E.U16 desc[UR36][R6.64+0x40], R42 ;  /* 0x0000402a06001986 */ /* 0x000fe2000c101524 */
[----:B------:R-:W-:Y:S02]  /*4340*/  F2FP.BF16.F32.PACK_AB R43, RZ, R43 ;  /* 0x0000002bff2b723e */ /* 0x000fe400000010ff */
[----:B------:R-:W-:Y:S02]  /*4350*/  F2FP.BF16.F32.PACK_AB R44, RZ, R44 ;  /* 0x0000002cff2c723e */ /* 0x000fe400000010ff */
[C---:B------:R-:W-:Y:S01]  /*4360*/  ISETP.GT.AND P4, PT, R0.reuse, 0x8, P4 ;  /* 0x000000080000780c */ /* 0x040fe20002784270 */
[----:B------:R-:W-:Y:S01]  /*4370*/  @P2 STG.E.U16 desc[UR36][R6.64+0x42], R43 ;  /* 0x0000422b06002986 */ /* 0x000fe2000c101524 */
[----:B------:R-:W-:Y:S02]  /*4380*/  F2FP.BF16.F32.PACK_AB R45, RZ, R45 ;  /* 0x0000002dff2d723e */ /* 0x000fe400000010ff */
[----:B------:R-:W-:Y:S01]  /*4390*/  ISETP.GT.AND P2, PT, R3, 0x31, PT ;  /* 0x000000310300780c */ /* 0x000fe20003f44270 */
[----:B------:R-:W-:Y:S01]  /*43a0*/  @P5 STG.E.U16 desc[UR36][R4.64+0x50], R44 ;  /* 0x0000502c04005986 */ /* 0x000fe2000c101524 */
[----:B------:R-:W-:-:S02]  /*43b0*/  ISETP.GT.AND P5, PT, R0, 0x8, P0 ;  /* 0x000000080000780c */ /* 0x000fc400007a4270 */
[C---:B------:R-:W-:Y:S01]  /*43c0*/  ISETP.GT.AND P1, PT, R3.reuse, 0x38, PT ;  /* 0x000000380300780c */ /* 0x040fe20003f24270 */
[----:B------:R-:W-:Y:S01]  /*43d0*/  @P3 STG.E.U16 desc[UR36][R4.64+0x52], R45 ;  /* 0x0000522d04003986 */ /* 0x000fe2000c101524 */
[C---:B------:R-:W-:Y:S02]  /*43e0*/  ISETP.GT.AND P3, PT, R3.reuse, 0x30, PT ;  /* 0x000000300300780c */ /* 0x040fe40003f64270 */
[----:B------:R-:W-:Y:S01]  /*43f0*/  ISETP.GT.AND P0, PT, R3, 0x39, PT ;  /* 0x000000390300780c */ /* 0x000fe20003f04270 */
[----:B------:R-:W-:Y:S01]  /*4400*/  @P4 IMAD.MOV.U32 R2, RZ, RZ, R6 ;  /* 0x000000ffff024224 */ /* 0x000fe200078e0006 */
[----:B------:R-:W-:Y:S01]  /*4410*/  F2FP.BF16.F32.PACK_AB R46, RZ, R46 ;  /* 0x0000002eff2e723e */ /* 0x000fe200000010ff */
[----:B------:R-:W-:Y:S01]  /*4420*/  @P4 IMAD.MOV.U32 R3, RZ, RZ, R7 ;  /* 0x000000ffff034224 */ /* 0x000fe200078e0007 */
[----:B------:R-:W-:Y:S02]  /*4430*/  F2FP.BF16.F32.PACK_AB R47, RZ, R47 ;  /* 0x0000002fff2f723e */ /* 0x000fe400000010ff */
[----:B------:R-:W-:-:S02]  /*4440*/  F2FP.BF16.F32.PACK_AB R48, RZ, R48 ;  /* 0x00000030ff30723e */ /* 0x000fc400000010ff */
[----:B------:R1:W-:Y:S01]  /*4450*/  @P4 STG.E.U16 desc[UR36][R2.64+0x50], R46 ;  /* 0x0000502e02004986 */ /* 0x0003e2000c101524 */
[C---:B------:R-:W-:Y:S02]  /*4460*/  ISETP.GT.AND P4, PT, R0.reuse, RZ, P2 ;  /* 0x000000ff0000720c */ /* 0x040fe40001784270 */
[----:B------:R-:W-:Y:S02]  /*4470*/  F2FP.BF16.F32.PACK_AB R49, RZ, R49 ;  /* 0x00000031ff31723e */ /* 0x000fe400000010ff */
[----:B------:R-:W-:Y:S02]  /*4480*/  ISETP.GT.AND P2, PT, R0, 0x8, P2 ;  /* 0x000000080000780c */ /* 0x000fe40001744270 */
[----:B------:R-:W-:Y:S02]  /*4490*/  F2FP.BF16.F32.PACK_AB R50, RZ, R50 ;  /* 0x00000032ff32723e */ /* 0x000fe400000010ff */
[----:B------:R-:W-:Y:S02]  /*44a0*/  F2FP.BF16.F32.PACK_AB R51, RZ, R51 ;  /* 0x00000033ff33723e */ /* 0x000fe400000010ff */
[----:B------:R-:W-:Y:S01]  /*44b0*/  F2FP.BF16.F32.PACK_AB R52, RZ, R52 ;  /* 0x00000034ff34723e */ /* 0x000fe200000010ff */
[----:B-1----:R-:W-:Y:S01]  /*44c0*/  @P5 IMAD.MOV.U32 R2, RZ, RZ, R6 ;  /* 0x000000ffff025224 */ /* 0x002fe200078e0006 */
[----:B------:R-:W-:Y:S01]  /*44d0*/  F2FP.BF16.F32.PACK_AB R53, RZ, R53 ;  /* 0x00000035ff35723e */ /* 0x000fe200000010ff */
[----:B------:R-:W-:Y:S01]  /*44e0*/  @P5 IMAD.MOV.U32 R3, RZ, RZ, R7 ;  /* 0x000000ffff035224 */ /* 0x000fe200078e0007 */
[----:B------:R-:W-:-:S02]  /*44f0*/  F2FP.BF16.F32.PACK_AB R54, RZ, R54 ;  /* 0x00000036ff36723e */ /* 0x000fc400000010ff */
[----:B------:R-:W-:Y:S02]  /*4500*/  F2FP.BF16.F32.PACK_AB R55, RZ, R55 ;  /* 0x00000037ff37723e */ /* 0x000fe400000010ff */
[----:B------:R1:W-:Y:S01]  /*4510*/  @P5 STG.E.U16 desc[UR36][R2.64+0x52], R47 ;  /* 0x0000522f02005986 */ /* 0x0003e2000c101524 */
[C---:B------:R-:W-:Y:S02]  /*4520*/  ISETP.GT.AND P5, PT, R0.reuse, RZ, P3 ;  /* 0x000000ff0000720c */ /* 0x040fe40001fa4270 */
[----:B------:R-:W-:-:S11]  /*4530*/  ISETP.GT.AND P3, PT, R0, 0x8, P3 ;  /* 0x000000080000780c */ /* 0x000fd60001f64270 */
[----:B-1----:R-:W-:Y:S02]  /*4540*/  @P5 IMAD.MOV.U32 R2, RZ, RZ, R4 ;  /* 0x000000ffff025224 */ /* 0x002fe400078e0004 */
[----:B------:R-:W-:-:S05]  /*4550*/  @P5 IMAD.MOV.U32 R3, RZ, RZ, R5 ;  /* 0x000000ffff035224 */ /* 0x000fca00078e0005 */
[----:B------:R1:W-:Y:S01]  /*4560*/  @P5 STG.E.U16 desc[UR36][R2.64+0x60], R48 ;  /* 0x0000603002005986 */ /* 0x0003e2000c101524 */
[C---:B------:R-:W-:Y:S02]  /*4570*/  ISETP.GT.AND P5, PT, R0.reuse, RZ, P0 ;  /* 0x000000ff0000720c */ /* 0x040fe400007a4270 */
[----:B------:R-:W-:Y:S01]  /*4580*/  ISETP.GT.AND P0, PT, R0, 0x8, P0 ;  /* 0x000000080000780c */ /* 0x000fe20000704270 */
[----:B-1----:R-:W-:Y:S02]  /*4590*/  @P4 IMAD.MOV.U32 R2, RZ, RZ, R4 ;  /* 0x000000ffff024224 */ /* 0x002fe400078e0004 */
[----:B------:R-:W-:-:S05]  /*45a0*/  @P4 IMAD.MOV.U32 R3, RZ, RZ, R5 ;  /* 0x000000ffff034224 */ /* 0x000fca00078e0005 */
[----:B------:R1:W-:Y:S01]  /*45b0*/  @P4 STG.E.U16 desc[UR36][R2.64+0x62], R49 ;  /* 0x0000623102004986 */ /* 0x0003e2000c101524 */
[C---:B------:R-:W-:Y:S02]  /*45c0*/  ISETP.GT.AND P4, PT, R0.reuse, RZ, P1 ;  /* 0x000000ff0000720c */ /* 0x040fe40000f84270 */
[----:B------:R-:W-:Y:S01]  /*45d0*/  ISETP.GT.AND P1, PT, R0, 0x8, P1 ;  /* 0x000000080000780c */ /* 0x000fe20000f24270 */
[----:B-1----:R-:W-:Y:S02]  /*45e0*/  @P3 IMAD.MOV.U32 R2, RZ, RZ, R6 ;  /* 0x000000ffff023224 */ /* 0x002fe400078e0006 */
[----:B------:R-:W-:-:S05]  /*45f0*/  @P3 IMAD.MOV.U32 R3, RZ, RZ, R7 ;  /* 0x000000ffff033224 */ /* 0x000fca00078e0007 */
[----:B------:R1:W-:Y:S02]  /*4600*/  @P3 STG.E.U16 desc[UR36][R2.64+0x60], R50 ;  /* 0x0000603202003986 */ /* 0x0003e4000c101524 */
[----:B-1----:R-:W-:Y:S02]  /*4610*/  @P2 IMAD.MOV.U32 R2, RZ, RZ, R6 ;  /* 0x000000ffff022224 */ /* 0x002fe400078e0006 */
[----:B------:R-:W-:-:S05]  /*4620*/  @P2 IMAD.MOV.U32 R3, RZ, RZ, R7 ;  /* 0x000000ffff032224 */ /* 0x000fca00078e0007 */
[----:B------:R1:W-:Y:S02]  /*4630*/  @P2 STG.E.U16 desc[UR36][R2.64+0x62], R51 ;  /* 0x0000623302002986 */ /* 0x0003e4000c101524 */
[----:B-1----:R-:W-:Y:S02]  /*4640*/  @P4 IMAD.MOV.U32 R2, RZ, RZ, R4 ;  /* 0x000000ffff024224 */ /* 0x002fe400078e0004 */
[----:B------:R-:W-:-:S05]  /*4650*/  @P4 IMAD.MOV.U32 R3, RZ, RZ, R5 ;  /* 0x000000ffff034224 */ /* 0x000fca00078e0005 */
[----:B------:R1:W-:Y:S04]  /*4660*/  @P4 STG.E.U16 desc[UR36][R2.64+0x70], R52 ;  /* 0x0000703402004986 */ /* 0x0003e8000c101524 */
[----:B------:R2:W-:Y:S01]  /*4670*/  @P5 STG.E.U16 desc[UR36][R4.64+0x72], R53 ;  /* 0x0000723504005986 */ /* 0x0005e2000c101524 */
[----:B-1----:R-:W-:Y:S02]  /*4680*/  @P1 IMAD.MOV.U32 R2, RZ, RZ, R6 ;  /* 0x000000ffff021224 */ /* 0x002fe400078e0006 */
[----:B------:R-:W-:-:S05]  /*4690*/  @P1 IMAD.MOV.U32 R3, RZ, RZ, R7 ;  /* 0x000000ffff031224 */ /* 0x000fca00078e0007 */
[----:B------:R2:W-:Y:S04]  /*46a0*/  @P1 STG.E.U16 desc[UR36][R2.64+0x70], R54 ;  /* 0x0000703602001986 */ /* 0x0005e8000c101524 */
[----:B------:R2:W-:Y:S02]  /*46b0*/  @P0 STG.E.U16 desc[UR36][R6.64+0x72], R55 ;  /* 0x0000723706000986 */ /* 0x0005e4000c101524 */
.L_x_99:
[----:B------:R-:W-:Y:S05]  /*46c0*/  BSYNC B0 ;  /* 0x0000000000007941 */ /* 0x000fea0003800000 */
.L_x_37:
[----:B0-2---:R-:W2:Y:S01]  /*46d0*/  LDL.64 R2, [R1] ;  /* 0x0000000001027983 */ /* 0x005ea20000100a00 */
[----:B------:R-:W-:Y:S01]  /*46e0*/  ULDC.64 UR4, c[0x0][0x650] ;  /* 0x0001940000047ab9 */ /* 0x000fe20000000a00 */
[----:B------:R0:W-:Y:S01]  /*46f0*/  SYNCS.ARRIVE.TRANS64.A1T0 RZ, [R66+UR47], RZ ;  /* 0x000000ff42ff79a7 */ /* 0x0001e2000810002f */
[----:B------:R-:W-:Y:S01]  /*4700*/  PRMT R0, RZ, 0x7610, R0 ;  /* 0x00007610ff007816 */ /* 0x000fe20000000000 */
[----:B-----5:R-:W-:Y:S02]  /*4710*/  IMAD.MOV.U32 R19, RZ, RZ, -0x1 ;  /* 0xffffffffff137424 */ /* 0x020fe400078e00ff */
[----:B------:R-:W-:Y:S01]  /*4720*/  IMAD.MOV.U32 R22, RZ, RZ, -0x1 ;  /* 0xffffffffff167424 */ /* 0x000fe200078e00ff */
[----:B--2---:R-:W-:-:S04]  /*4730*/  LEA R18, P0, R2, R18, 0x1 ;  /* 0x0000001202127211 */ /* 0x004fc800078008ff */
[----:B------:R-:W-:Y:S01]  /*4740*/  LEA.HI.X R17, R2, R17, R23, 0x1, P0 ;  /* 0x0000001102117211 */ /* 0x000fe200000f0c17 */
[----:B------:R-:W-:Y:S01]  /*4750*/  IMAD.MOV.U32 R2, RZ, RZ, -0x1 ;  /* 0xffffffffff027424 */ /* 0x000fe200078e00ff */
[----:B------:R-:W-:-:S04]  /*4760*/  ISETP.GE.U32.AND P0, PT, R18, UR4, PT ;  /* 0x0000000412007c0c */ /* 0x000fc8000bf06070 */
[----:B------:R-:W-:-:S13]  /*4770*/  ISETP.GE.U32.AND.EX P0, PT, R17, UR5, PT, P0 ;  /* 0x0000000511007c0c */ /* 0x000fda000bf06100 */
[----:B0-----:R-:W-:Y:S05]  /*4780*/  @P0 BRA `(.L_x_100) ;  /* 0x0000000400700947 */ /* 0x001fea0003800000 */
[----:B-1----:R-:W0:Y:S01]  /*4790*/  S2R R10, SR_CTAID.X ;  /* 0x00000000000a7919 */ /* 0x002e220000002500 */
[----:B---34-:R-:W1:Y:S01]  /*47a0*/  LDC.64 R8, c[0x0][0x628] ;  /* 0x00018a00ff087b82 */ /* 0x018e620000000a00 */
[----:B------:R-:W-:Y:S01]  /*47b0*/  ULDC UR4, c[0x0][0x150] ;  /* 0x0000540000047ab9 */ /* 0x000fe20000000800 */
[----:B------:R-:W-:Y:S01]  /*47c0*/  IMAD.MOV.U32 R6, RZ, RZ, R18 ;  /* 0x000000ffff067224 */ /* 0x000fe200078e0012 */
[----:B------:R-:W2:Y:S01]  /*47d0*/  S2R R20, SR_CTAID.Y ;  /* 0x0000000000147919 */ /* 0x000ea20000002600 */
[----:B------:R-:W-:-:S04]  /*47e0*/  IMAD.MOV.U32 R7, RZ, RZ, R17 ;  /* 0x000000ffff077224 */ /* 0x000fc800078e0011 */
[----:B------:R-:W3:Y:S08]  /*47f0*/  LDC R15, c[0x0][0x144] ;  /* 0x00005100ff0f7b82 */ /* 0x000ef00000000800 */
[----:B------:R-:W4:Y:S08]  /*4800*/  LDC R0, c[0x0][0x630] ;  /* 0x00018c00ff007b82 */ /* 0x000f300000000800 */
[----:B------:R-:W2:Y:S01]  /*4810*/  LDC.64 R12, c[0x0][0x620] ;  /* 0x00018800ff0c7b82 */ /* 0x000ea20000000a00 */
[----:B-1----:R-:W-:-:S04]  /*4820*/  ISETP.NE.U32.AND P0, PT, R8, RZ, PT ;  /* 0x000000ff0800720c */ /* 0x002fc80003f05070 */
[----:B------:R-:W-:Y:S02]  /*4830*/  ISETP.NE.AND.EX P0, PT, R9, RZ, PT, P0 ;  /* 0x000000ff0900720c */ /* 0x000fe40003f05300 */
[----:B0-----:R-:W-:-:S05]  /*4840*/  I2FP.F32.U32 R2, R10 ;  /* 0x0000000a00027245 */ /* 0x001fca0000201000 */
[----:B------:R-:W-:-:S04]  /*4850*/  FMUL R2, R2, UR4 ;  /* 0x0000000402027c20 */ /* 0x000fc80008400000 */
[----:B------:R0:W1:Y:S02]  /*4860*/  F2I.U32.TRUNC.NTZ R14, R2 ;  /* 0x00000002000e7305 */ /* 0x000064000020f000 */
[----:B---34-:R-:W-:Y:S05]  /*4870*/  @!P0 BRA `(.L_x_101) ;  /* 0x0000000000288947 */ /* 0x018fea0003800000 */
[----:B------:R-:W3:Y:S02]  /*4880*/  LDC R3, c[0x0][0x634] ;  /* 0x00018d00ff037b82 */ /* 0x000ee40000000800 */
[----:B---3--:R-:W-:-:S05]  /*4890*/  IADD3 R7, P0, R18, R3, RZ ;  /* 0x0000000312077210 */ /* 0x008fca0007f1e0ff */
[----:B------:R-:W-:-:S04]  /*48a0*/  IMAD.X R11, RZ, RZ, R17, P0 ;  /* 0x000000ffff0b7224 */ /* 0x000fc800000e0611 */
[----:B0-----:R-:W-:-:S04]  /*48b0*/  IMAD.WIDE.U32 R2, R11, R8, RZ ;  /* 0x000000080b027225 */ /* 0x001fc800078e00ff */
[----:B------:R-:W-:-:S04]  /*48c0*/  IMAD.WIDE.U32 R4, P0, R7, R9, R2 ;  /* 0x0000000907047225 */ /* 0x000fc80007800002 */
[----:B------:R-:W-:-:S04]  /*48d0*/  IMAD.WIDE.U32 R2, R7, R8, RZ ;  /* 0x0000000807027225 */ /* 0x000fc800078e00ff */
[----:B------:R-:W-:Y:S01]  /*48e0*/  IMAD.X R7, RZ, RZ, RZ, P0 ;  /* 0x000000ffff077224 */ /* 0x000fe200000e06ff */
[----:B------:R-:W-:Y:S01]  /*48f0*/  IADD3 RZ, P0, R3, R4, RZ ;  /* 0x0000000403ff7210 */ /* 0x000fe20007f1e0ff */
[----:B------:R-:W-:-:S04]  /*4900*/  IMAD.MOV.U32 R6, RZ, RZ, R5 ;  /* 0x000000ffff067224 */ /* 0x000fc800078e0005 */
[----:B------:R-:W-:-:S08]  /*4910*/  IMAD.WIDE.U32.X R6, R11, R9, R6, P0 ;  /* 0x000000090b067225 */ /* 0x000fd000000e0406 */
.L_x_101:
[----:B------:R-:W3:Y:S01]  /*4920*/  LDC.64 R26, c[0x0][0x640] ;  /* 0x00019000ff1a7b82 */ /* 0x000ee20000000a00 */
[-C--:B------:R-:W-:Y:S01]  /*4930*/  SHF.R.U64 R11, R6, R0.reuse, R7 ;  /* 0x00000000060b7219 */ /* 0x080fe20000001207 */
[----:B------:R-:W-:Y:S01]  /*4940*/  IMAD.MOV.U32 R19, RZ, RZ, R17 ;  /* 0x000000ffff137224 */ /* 0x000fe200078e0011 */
[----:B------:R-:W-:Y:S01]  /*4950*/  SHF.R.U32.HI R0, RZ, R0, R7 ;  /* 0x00000000ff007219 */ /* 0x000fe20000011607 */
[----:B-1----:R-:W-:Y:S01]  /*4960*/  IMAD.MOV R14, RZ, RZ, -R14 ;  /* 0x000000ffff0e7224 */ /* 0x002fe200078e0a0e */
[----:B------:R-:W-:Y:S01]  /*4970*/  IADD3 R5, P0, RZ, -R11, RZ ;  /* 0x8000000bff057210 */ /* 0x000fe20007f1e0ff */
[----:B------:R-:W-:Y:S01]  /*4980*/  ULDC UR4, c[0x0][0x154] ;  /* 0x0000550000047ab9 */ /* 0x000fe20000000800 */
[----:B------:R-:W-:Y:S01]  /*4990*/  IMAD.MOV.U32 R7, RZ, RZ, 0x1 ;  /* 0x00000001ff077424 */ /* 0x000fe200078e00ff */
[----:B------:R-:W1:Y:S01]  /*49a0*/  LDC R4, c[0x0][0x618] ;  /* 0x00018600ff047b82 */ /* 0x000e620000000800 */
[----:B------:R-:W-:Y:S02]  /*49b0*/  IMAD R22, R15, R14, R10 ;  /* 0x0000000e0f167224 */ /* 0x000fe400078e020a */
[----:B------:R-:W-:-:S04]  /*49c0*/  IMAD.X R3, RZ, RZ, ~R0, P0 ;  /* 0x000000ffff037224 */ /* 0x000fc800000e0e00 */
[-C--:B--2---:R-:W-:Y:S01]  /*49d0*/  IMAD R0, R3, R12.reuse, RZ ;  /* 0x0000000c03007224 */ /* 0x084fe200078e02ff */
[----:B------:R-:W2:Y:S01]  /*49e0*/  LDC R6, c[0x0][0x608] ;  /* 0x00018200ff067b82 */ /* 0x000ea20000000800 */
[----:B0-----:R-:W-:-:S04]  /*49f0*/  IMAD.WIDE.U32 R2, R5, R12, R18 ;  /* 0x0000000c05027225 */ /* 0x001fc800078e0012 */
[----:B------:R-:W-:Y:S01]  /*4a00*/  IMAD R5, R5, R13, R0 ;  /* 0x0000000d05057224 */ /* 0x000fe200078e0200 */
[----:B------:R-:W-:Y:S02]  /*4a10*/  I2FP.F32.U32 R0, R20 ;  /* 0x0000001400007245 */ /* 0x000fe40000201000 */
[----:B------:R-:W0:Y:S01]  /*4a20*/  LDC R24, c[0x0][0x658] ;  /* 0x00019600ff187b82 */ /* 0x000e220000000800 */
[----:B------:R-:W-:Y:S01]  /*4a30*/  IMAD.IADD R3, R3, 0x1, R5 ;  /* 0x0000000103037824 */ /* 0x000fe200078e0205 */
[----:B---3--:R-:W-:Y:S01]  /*4a40*/  ISETP.NE.U32.AND P0, PT, R26, RZ, PT ;  /* 0x000000ff1a00720c */ /* 0x008fe20003f05070 */
[----:B------:R-:W-:Y:S01]  /*4a50*/  FMUL R0, R0, UR4 ;  /* 0x0000000400007c20 */ /* 0x000fe20008400000 */
[----:B------:R-:W-:Y:S02]  /*4a60*/  IMAD.MOV.U32 R5, RZ, RZ, -0x1 ;  /* 0xffffffffff057424 */ /* 0x000fe400078e00ff */
[----:B------:R-:W-:Y:S01]  /*4a70*/  ISETP.NE.AND.EX P0, PT, R27, RZ, PT, P0 ;  /* 0x000000ff1b00720c */ /* 0x000fe20003f05300 */
[----:B------:R3:W4:Y:S01]  /*4a80*/  F2I.U32.TRUNC.NTZ R12, R0 ;  /* 0x00000000000c7305 */ /* 0x000722000020f000 */
[----:B------:R-:W3:Y:S01]  /*4a90*/  LDC R15, c[0x0][0x148] ;  /* 0x00005200ff0f7b82 */ /* 0x000ee20000000800 */
[----:B-1----:R-:W-:-:S02]  /*4aa0*/  SHF.R.U64 R10, R2, R4, R3 ;  /* 0x00000004020a7219 */ /* 0x002fc40000001203 */
[----:B------:R-:W-:-:S05]  /*4ab0*/  SHF.R.U32.HI R3, RZ, R4, R3 ;  /* 0x00000004ff037219 */ /* 0x000fca0000011603 */
[----:B------:R-:W1:Y:S01]  /*4ac0*/  LDC R14, c[0x0][0x600] ;  /* 0x00018000ff0e7b82 */ /* 0x000e620000000800 */
[-CC-:B--2---:R-:W-:Y:S02]  /*4ad0*/  SHF.R.U64 R8, R10, R6.reuse, R3.reuse ;  /* 0x000000060a087219 */ /* 0x184fe40000001203 */
[----:B------:R-:W-:-:S05]  /*4ae0*/  SHF.R.U32.HI R3, RZ, R6, R3 ;  /* 0x00000006ff037219 */ /* 0x000fca0000011603 */
[----:B------:R-:W2:Y:S01]  /*4af0*/  LDC R21, c[0x0][0x648] ;  /* 0x00019200ff157b82 */ /* 0x000ea20000000800 */
[-CC-:B0-----:R-:W-:Y:S02]  /*4b00*/  SHF.R.U64 R13, R8, R24.reuse, R3.reuse ;  /* 0x00000018080d7219 */ /* 0x181fe40000001203 */
[-C--:B------:R-:W-:Y:S02]  /*4b10*/  SHF.L.U32 R5, R5, R24.reuse, RZ ;  /* 0x0000001805057219 */ /* 0x080fe400000006ff */
[-C--:B------:R-:W-:Y:S01]  /*4b20*/  SHF.R.U32.HI R3, RZ, R24.reuse, R3 ;  /* 0x00000018ff037219 */ /* 0x080fe20000011603 */
[----:B------:R-:W-:Y:S01]  /*4b30*/  IMAD.MOV.U32 R2, RZ, RZ, R13 ;  /* 0x000000ffff027224 */ /* 0x000fe200078e000d */
[----:B------:R-:W-:Y:S01]  /*4b40*/  SHF.L.U32 R24, R7, R24, RZ ;  /* 0x0000001807187219 */ /* 0x000fe200000006ff */
[----:B------:R-:W0:Y:S01]  /*4b50*/  LDC R25, c[0x0][0x638] ;  /* 0x00018e00ff197b82 */ /* 0x000e220000000800 */
[----:B------:R-:W-:-:S07]  /*4b60*/  LOP3.LUT R19, RZ, R5, RZ, 0x33, !PT ;  /* 0x00000005ff137212 */ /* 0x000fce00078e33ff */
[----:B------:R-:W0:Y:S01]  /*4b70*/  LDC R28, c[0x0][0x610] ;  /* 0x00018400ff1c7b82 */ /* 0x000e220000000800 */
[----:B----4-:R-:W-:Y:S05]  /*4b80*/  @!P0 BRA `(.L_x_102) ;  /* 0x0000000000288947 */ /* 0x010fea0003800000 */
[----:B---3--:R-:W3:Y:S02]  /*4b90*/  LDC R0, c[0x0][0x64c] ;  /* 0x00019300ff007b82 */ /* 0x008ee40000000800 */
[----:B---3--:R-:W-:-:S05]  /*4ba0*/  IADD3 R7, P0, R13, R0, RZ ;  /* 0x000000000d077210 */ /* 0x008fca0007f1e0ff */
        /* <DEDUP_REMOVED lines=8> */
.L_x_102:
[----:B------:R-:W4:Y:S01]  /*4c30*/  LDC R4, c[0x0][0x65c] ;  /* 0x00019700ff047b82 */ /* 0x000f220000000800 */
[----:B--23--:R-:W-:Y:S01]  /*4c40*/  SHF.R.U64 R0, R2, R21, R3 ;  /* 0x0000001502007219 */ /* 0x00cfe20000001203 */
[----:B-1----:R-:W-:Y:S01]  /*4c50*/  VIADD R3, R14, 0xffffffff ;  /* 0xffffffff0e037836 */ /* 0x002fe20000000000 */
[----:B------:R-:W-:Y:S01]  /*4c60*/  LOP3.LUT R19, R8, R19, RZ, 0xc0, !PT ;  /* 0x0000001308137212 */ /* 0x000fe200078ec0ff */
[----:B------:R-:W-:Y:S02]  /*4c70*/  IMAD.MOV R12, RZ, RZ, -R12 ;  /* 0x000000ffff0c7224 */ /* 0x000fe400078e0a0c */
[----:B------:R-:W-:Y:S01]  /*4c80*/  IMAD.MOV R2, RZ, RZ, -R0 ;  /* 0x000000ffff027224 */ /* 0x000fe200078e0a00 */
[----:B------:R-:W-:Y:S01]  /*4c90*/  LOP3.LUT R3, R10, R3, RZ, 0xc0, !PT ;  /* 0x000000030a037212 */ /* 0x000fe200078ec0ff */
[----:B------:R-:W-:Y:S02]  /*4ca0*/  IMAD R19, R24, R0, R19 ;  /* 0x0000000018137224 */ /* 0x000fe400078e0213 */
[----:B0-----:R-:W-:-:S04]  /*4cb0*/  IMAD R0, R2, R25, R13 ;  /* 0x0000001902007224 */ /* 0x001fc800078e020d */
[----:B------:R-:W-:Y:S01]  /*4cc0*/  IMAD R2, R0, R14, R3 ;  /* 0x0000000e00027224 */ /* 0x000fe200078e0203 */
[----:B----4-:R-:W-:Y:S01]  /*4cd0*/  ISETP.NE.AND P0, PT, R4, 0x1, PT ;  /* 0x000000010400780c */ /* 0x010fe20003f05270 */
[----:B------:R-:W-:-:S05]  /*4ce0*/  IMAD.MOV.U32 R4, RZ, RZ, 0x1 ;  /* 0x00000001ff047424 */ /* 0x000fca00078e00ff */
[----:B------:R-:W-:-:S07]  /*4cf0*/  PRMT R0, R4, 0x7610, R0 ;  /* 0x0000761004007816 */ /* 0x000fce0000000000 */
[----:B------:R-:W-:-:S04]  /*4d00*/  @P0 IMAD R22, R15, R12, R20 ;  /* 0x0000000c0f160224 */ /* 0x000fc800078e0214 */
[----:B------:R-:W-:-:S05]  /*4d10*/  IMAD R19, R19, R28, R22 ;  /* 0x0000001c13137224 */ /* 0x000fca00078e0216 */
[----:B------:R-:W-:Y:S02]  /*4d20*/  SEL R22, R2, R19, !P0 ;  /* 0x0000001302167207 */ /* 0x000fe40004000000 */
[----:B------:R-:W-:Y:S01]  /*4d30*/  SEL R19, R19, R2, !P0 ;  /* 0x0000000213137207 */ /* 0x000fe20004000000 */
[----:B------:R-:W-:-:S07]  /*4d40*/  IMAD.MOV.U32 R2, RZ, RZ, R11 ;  /* 0x000000ffff027224 */ /* 0x000fce00078e000b */
.L_x_100:
[----:B------:R-:W-:Y:S02]  /*4d50*/  LOP3.LUT P0, RZ, R0, 0xff, RZ, 0xc0, !PT ;  /* 0x000000ff00ff7812 */ /* 0x000fe4000780c0ff */
[----:B------:R-:W-:-:S11]  /*4d60*/  LOP3.LUT R73, R73, 0x1, RZ, 0x3c, !PT ;  /* 0x0000000149497812 */ /* 0x000fd600078e3cff */
[----:B------:R-:W-:Y:S05]  /*4d70*/  @P0 BRA `(.L_x_103) ;  /* 0xffffffcc00300947 */ /* 0x000fea000383ffff */
[----:B------:R-:W-:Y:S05]  /*4d80*/  EXIT ;  /* 0x000000000000794d */ /* 0x000fea0003800000 */
.L_x_18:
[----:B------:R-:W-:-:S08]  /*4d90*/  ISETP.NE.AND P0, PT, R5, RZ, PT ;  /* 0x000000ff0500720c */ /* 0x000fd00003f05270 */
[----:B0-----:R-:W0:-:S00]  /*4da0*/  USETMAXREG.DEALLOC.CTAPOOL 0x28 ;  /* 0x00000028000079c8 */ /* 0x001e0000080e0500 */
[----:B------:R-:W-:Y:S05]  /*4db0*/  @P0 EXIT ;  /* 0x000000000000094d */ /* 0x000fea0003800000 */
[----:B0-----:R-:W-:Y:S01]  /*4dc0*/  LOP3.LUT P0, RZ, R8, 0xff, RZ, 0xc0, !PT ;  /* 0x000000ff08ff7812 */ /* 0x001fe2000780c0ff */
[----:B------:R-:W-:Y:S02]  /*4dd0*/  IMAD.MOV.U32 R0, RZ, RZ, 0x1 ;  /* 0x00000001ff007424 */ /* 0x000fe400078e00ff */
[----:B------:R-:W-:-:S10]  /*4de0*/  IMAD.MOV.U32 R6, RZ, RZ, RZ ;  /* 0x000000ffff067224 */ /* 0x000fd400078e00ff */
[----:B------:R-:W-:Y:S05]  /*4df0*/  @!P0 BRA `(.L_x_104) ;  /* 0x0000000c00788947 */ /* 0x000fea0003800000 */
[----:B------:R-:W0:Y:S01]  /*4e00*/  S2UR UR9, SR_CgaCtaId ;  /* 0x00000000000979c3 */ /* 0x000e220000008800 */
[----:B------:R-:W-:Y:S01]  /*4e10*/  UMOV UR10, 0x1 ;  /* 0x00000001000a7882 */ /* 0x000fe20000000000 */
[----:B------:R-:W-:Y:S01]  /*4e20*/  LOP3.LUT P0, RZ, R4, 0x1f, RZ, 0xc0, !PT ;  /* 0x0000001f04ff7812 */ /* 0x000fe2000780c0ff */
[----:B------:R-:W-:Y:S01]  /*4e30*/  ULDC UR5, c[0x0][0x658] ;  /* 0x0001960000057ab9 */ /* 0x000fe20000000800 */
[----:B------:R-:W-:Y:S01]  /*4e40*/  UMOV UR7, 0xffffffff ;  /* 0xffffffff00077882 */ /* 0x000fe20000000000 */
[----:B------:R-:W-:Y:S01]  /*4e50*/  BSSY B0, `(.L_x_104) ;  /* 0x00000d8000007945 */ /* 0x000fe20003800000 */
[----:B------:R-:W-:Y:S01]  /*4e60*/  USHF.L.U32 UR7, UR7, UR5, URZ ;  /* 0x0000000507077299 */ /* 0x000fe2000800063f */
[C---:B------:R-:W-:Y:S01]  /*4e70*/  ISETP.NE.AND P2, PT, R3.reuse, RZ, PT ;  /* 0x000000ff0300720c */ /* 0x040fe20003f45270 */
[----:B------:R-:W-:Y:S01]  /*4e80*/  IMAD.MOV.U32 R8, RZ, RZ, 0x1 ;  /* 0x00000001ff087424 */ /* 0x000fe200078e00ff */
[----:B------:R-:W-:Y:S01]  /*4e90*/  ISETP.NE.OR P0, PT, R3, RZ, !P0 ;  /* 0x000000ff0300720c */ /* 0x000fe20004705670 */
[----:B------:R-:W-:Y:S01]  /*4ea0*/  IMAD.MOV.U32 R0, RZ, RZ, 0x1 ;  /* 0x00000001ff007424 */ /* 0x000fe200078e00ff */
[----:B------:R-:W-:Y:S01]  /*4eb0*/  LOP3.LUT R7, R16, 0x2, RZ, 0xfc, !PT ;  /* 0x0000000210077812 */ /* 0x000fe200078efcff */
[----:B------:R-:W-:Y:S01]  /*4ec0*/  IMAD.MOV.U32 R6, RZ, RZ, RZ ;  /* 0x000000ffff067224 */ /* 0x000fe200078e00ff */
[----:B------:R-:W-:Y:S01]  /*4ed0*/  ULDC UR4, c[0x0][0x600] ;  /* 0x0001800000047ab9 */ /* 0x000fe20000000800 */
[----:B------:R-:W-:Y:S01]  /*4ee0*/  UMOV UR18, 0x55 ;  /* 0x0000005500127882 */ /* 0x000fe20000000000 */
[----:B------:R-:W-:-:S02]  /*4ef0*/  UIADD3 UR26, UR40, 0x1, URZ ;  /* 0x00000001281a7890 */ /* 0x000fc4000fffe03f */
[----:B------:R-:W-:Y:S02]  /*4f00*/  UIADD3 UR4, UR4, -0x1, URZ ;  /* 0xffffffff04047890 */ /* 0x000fe4000fffe03f */
[----:B------:R-:W-:Y:S02]  /*4f10*/  USHF.L.U32 UR5, UR10, UR5, URZ ;  /* 0x000000050a057299 */ /* 0x000fe4000800063f */
[----:B------:R-:W-:Y:S01]  /*4f20*/  ULOP3.LUT UR7, URZ, UR7, URZ, 0x33, !UPT ;  /* 0x000000073f077292 */ /* 0x000fe2000f8e333f */
[----:B------:R-:W-:Y:S01]  /*4f30*/  ULDC.64 UR24, c[0x0][0x198] ;  /* 0x0000660000187ab9 */ /* 0x000fe20000000a00 */
[----:B0-----:R-:W-:Y:S02]  /*4f40*/  ULOP3.LUT UR8, UR9, 0x1, URZ, 0xc0, !UPT ;  /* 0x0000000109087892 */ /* 0x001fe4000f8ec03f */
[----:B------:R-:W-:Y:S02]  /*4f50*/  USHF.R.U32.HI UR27, URZ, 0x1, UR9 ;  /* 0x000000013f1b7899 */ /* 0x000fe40008011609 */
[----:B------:R-:W-:-:S02]  /*4f60*/  USHF.L.U32 UR6, UR9, 0x5, URZ ;  /* 0x0000000509067899 */ /* 0x000fc4000800063f */
[----:B------:R-:W-:Y:S02]  /*4f70*/  USHF.L.U32 UR28, UR9, 0xa, URZ ;  /* 0x0000000a091c7899 */ /* 0x000fe4000800063f */
[----:B------:R-:W-:Y:S02]  /*4f80*/  ULOP3.LUT UR9, UR9, 0xfffffffe, URZ, 0xc0, !UPT ;  /* 0xfffffffe09097892 */ /* 0x000fe4000f8ec03f */
[----:B------:R-:W-:Y:S02]  /*4f90*/  UISETP.GT.U32.AND UP0, UPT, UR8, 0xffff, UPT ;  /* 0x0000ffff0800788c */ /* 0x000fe4000bf04070 */
[----:B------:R-:W-:Y:S02]  /*4fa0*/  USHF.L.U32 UR13, UR10, UR9, URZ ;  /* 0x000000090a0d7299 */ /* 0x000fe4000800063f */
[----:B------:R-:W-:Y:S02]  /*4fb0*/  ULOP3.LUT UR9, UR9, 0x1, URZ, 0xfc, !UPT ;  /* 0x0000000109097892 */ /* 0x000fe4000f8efc3f */
[----:B------:R-:W-:-:S02]  /*4fc0*/  USEL UR8, UR8, 0xffff, !UP0 ;  /* 0x0000ffff08087887 */ /* 0x000fc4000c000000 */
[----:B------:R-:W-:Y:S02]  /*4fd0*/  USHF.L.U32 UR9, UR10, UR9, URZ ;  /* 0x000000090a097299 */ /* 0x000fe4000800063f */
[----:B------:R-:W-:Y:S02]  /*4fe0*/  ULOP3.LUT UR8, UR8, 0xffff, URZ, 0xc0, !UPT ;  /* 0x0000ffff08087892 */ /* 0x000fe4000f8ec03f */
[----:B------:R-:W-:Y:S02]  /*4ff0*/  ULOP3.LUT UR6, UR6, 0x20, URZ, 0xc0, !UPT ;  /* 0x0000002006067892 */ /* 0x000fe4000f8ec03f */
[----:B------:R-:W-:Y:S02]  /*5000*/  ULOP3.LUT UR13, UR13, UR9, URZ, 0xfc, !UPT ;  /* 0x000000090d0d7292 */ /* 0x000fe4000f8efc3f */
[----:B------:R-:W-:-:S12]  /*5010*/  USHF.L.U32 UR18, UR18, UR8, URZ ;  /* 0x0000000812127299 */ /* 0x000fd8000800063f */
.L_x_116:
[----:B------:R-:W-:-:S03]  /*5020*/  UMOV UR8, 0xffffffff ;  /* 0xffffffff00087882 */ /* 0x000fc60000000000 */
[----:B------:R-:W-:Y:S05]  /*5030*/  BRA.DIV UR8, `(.L_x_105) ;  /* 0x0000001e085c7947 */ /* 0x000fea000b800000 */
[----:B------:R-:W-:-:S13]  /*5040*/  ELECT P6, URZ, PT ;  /* 0x00000000003f782f */ /* 0x000fda00038c0000 */
.L_x_153:
[----:B------:R-:W0:Y:S01]  /*5050*/  LDC R3, c[0x0][0x28c] ;  /* 0x0000a300ff037b82 */ /* 0x000e220000000800 */
[----:B------:R-:W-:Y:S01]  /*5060*/  BSSY B1, `(.L_x_106) ;  /* 0x000003e000017945 */ /* 0x000fe20003800000 */
[----:B0-----:R-:W-:-:S13]  /*5070*/  ISETP.LT.OR P6, PT, R3, 0x1, !P6 ;  /* 0x000000010300780c */ /* 0x001fda00077c1670 */
[----:B------:R-:W-:Y:S05]  /*5080*/  @P6 BRA `(.L_x_107) ;  /* 0x0000000000ec6947 */ /* 0x000fea0003800000 */
[----:B------:R-:W-:Y:S01]  /*5090*/  LEA R19, R19, UR27, 0x2 ;  /* 0x0000001b13137c11 */ /* 0x000fe2000f8e10ff */
[----:B------:R-:W-:Y:S01]  /*50a0*/  IMAD.MOV.U32 R12, RZ, RZ, RZ ;  /* 0x000000ffff0c7224 */ /* 0x000fe200078e00ff */
[----:B------:R-:W-:Y:S01]  /*50b0*/  LEA R22, R22, UR6, 0x6 ;  /* 0x0000000616167c11 */ /* 0x000fe2000f8e30ff */
[----:B------:R-:W-:Y:S02]  /*50c0*/  IMAD.U32 R13, RZ, RZ, UR26 ;  /* 0x0000001aff0d7e24 */ /* 0x000fe4000f8e00ff */
[----:B------:R-:W-:Y:S02]  /*50d0*/  IMAD.MOV.U32 R3, RZ, RZ, R0 ;  /* 0x000000ffff037224 */ /* 0x000fe400078e0000 */
[----:B------:R-:W-:Y:S02]  /*50e0*/  IMAD.MOV.U32 R4, RZ, RZ, R6 ;  /* 0x000000ffff047224 */ /* 0x000fe400078e0006 */
[----:B------:R-:W-:-:S07]  /*50f0*/  IMAD.SHL.U32 R19, R19, 0x10, RZ ;  /* 0x0000001013137824 */ /* 0x000fce00078e00ff */
.L_x_111:
[----:B------:R-:W0:Y:S01]  /*5100*/  S2R R10, SR_CgaCtaId ;  /* 0x00000000000a7919 */ /* 0x000e220000008800 */
[----:B------:R-:W-:Y:S01]  /*5110*/  MOV R5, 0x400 ;  /* 0x0000040000057802 */ /* 0x000fe20000000f00 */
[----:B------:R-:W1:Y:S03]  /*5120*/  @!P2 LDC R9, c[0x0][0x500] ;  /* 0x00014000ff09ab82 */ /* 0x000e660000000800 */
[----:B0-----:R-:W-:Y:S02]  /*5130*/  LEA R11, R10, R5, 0x18 ;  /* 0x000000050a0b7211 */ /* 0x001fe400078ec0ff */
[----:B------:R-:W-:-:S03]  /*5140*/  SHF.L.U32 R5, R3, 0x1f, RZ ;  /* 0x0000001f03057819 */ /* 0x000fc600000006ff */
[----:B------:R-:W-:-:S04]  /*5150*/  IMAD R10, R4, 0x8, R11 ;  /* 0x00000008040a7824 */ /* 0x000fc800078e020b */
[----:B------:R-:W0:Y:S02]  /*5160*/  SYNCS.PHASECHK.TRANS64.TRYWAIT P1, [R10+URZ+0xe0], R5 ;  /* 0x0000e0050a0075a7 */ /* 0x000e24000802017f */
[----:B01----:R-:W-:Y:S05]  /*5170*/  @!P1 BRA `(.L_x_108) ;  /* 0x0000001c002c9947 */ /* 0x003fea0003800000 */
.L_x_154:
[----:B0-----:R-:W-:Y:S01]  /*5180*/  PRMT R5, R7, 0x9910, RZ ;  /* 0x0000991007057816 */ /* 0x001fe200000000ff */
[----:B------:R0:W-:Y:S03]  /*5190*/  @!P2 SYNCS.ARRIVE.TRANS64 RZ, [R10+URZ], R9 ;  /* 0x000000090affa9a7 */ /* 0x0001e6000800003f */
[----:B------:R-:W-:-:S13]  /*51a0*/  ISETP.NE.AND P1, PT, R5, 0x2, PT ;  /* 0x000000020500780c */ /* 0x000fda0003f25270 */
[----:B0-----:R-:W-:Y:S05]  /*51b0*/  @P1 BRA `(.L_x_109) ;  /* 0x0000000000041947 */ /* 0x001fea0003800000 */
[----:B------:R-:W-:Y:S01]  /*51c0*/  BPT.TRAP 0x1 ;  /* 0x000000040000795c */ /* 0x000fe20000300000 */
.L_x_109:
[----:B------:R-:W-:Y:S05]  /*51d0*/  @P0 BRA `(.L_x_110) ;  /* 0x0000000000040947 */ /* 0x000fea0003800000 */
[----:B------:R-:W-:Y:S01]  /*51e0*/  BPT.TRAP 0x1 ;  /* 0x000000040000795c */ /* 0x000fe20000300000 */
.L_x_110:
[----:B------:R-:W-:Y:S01]  /*51f0*/  R2UR UR8, R4 ;  /* 0x00000000040872ca */ /* 0x000fe200000e0000 */
[----:B------:R-:W-:Y:S01]  /*5200*/  VIADD R13, R13, 0xffffffff ;  /* 0xffffffff0d0d7836 */ /* 0x000fe20000000000 */
[----:B------:R-:W-:Y:S01]  /*5210*/  R2UR UR15, R11 ;  /* 0x000000000b0f72ca */ /* 0x000fe200000e0000 */
[----:B------:R-:W-:Y:S01]  /*5220*/  UIADD3 UR14, UP0, UR24, 0xf0, URZ ;  /* 0x000000f0180e7890 */ /* 0x000fe2000ff1e03f */
[----:B------:R-:W-:Y:S01]  /*5230*/  R2UR UR22, R19 ;  /* 0x00000000131672ca */ /* 0x000fe200000e0000 */
[----:B------:R-:W-:Y:S01]  /*5240*/  UIADD3 UR30, UP1, UR24, 0x1f0, URZ ;  /* 0x000001f0181e7890 */ /* 0x000fe2000ff3e03f */
[----:B------:R-:W-:Y:S01]  /*5250*/  R2UR UR9, R10 ;  /* 0x000000000a0972ca */ /* 0x000fe200000e0000 */
[----:B------:R-:W-:Y:S01]  /*5260*/  UPRMT UR19, URZ, 0x5410, UR18 ;  /* 0x000054103f137896 */ /* 0x000fe20008000012 */
[----:B------:R-:W-:Y:S01]  /*5270*/  R2UR UR10, R12 ;  /* 0x000000000c0a72ca */ /* 0x000fe200000e0000 */
[----:B------:R-:W-:Y:S01]  /*5280*/  VIADD R4, R4, 0x1 ;  /* 0x0000000104047836 */ /* 0x000fe20000000000 */
[----:B------:R-:W-:Y:S01]  /*5290*/  R2UR UR12, R2 ;  /* 0x00000000020c72ca */ /* 0x000fe200000e0000 */
[----:B------:R-:W-:Y:S01]  /*52a0*/  UPRMT UR29, URZ, 0x5410, UR13 ;  /* 0x000054103f1d7896 */ /* 0x000fe2000800000d */
[----:B------:R-:W-:Y:S01]  /*52b0*/  R2UR UR23, R22 ;  /* 0x00000000161772ca */ /* 0x000fe200000e0000 */
[----:B------:R-:W-:Y:S01]  /*52c0*/  USHF.L.U32 UR8, UR8, 0xb, URZ ;  /* 0x0000000b08087899 */ /* 0x000fe2000800063f */
[----:B------:R-:W-:Y:S01]  /*52d0*/  ISETP.GT.AND P3, PT, R13, 0x1, PT ;  /* 0x000000010d00780c */ /* 0x000fe20003f64270 */
[----:B------:R-:W-:Y:S01]  /*52e0*/  UIADD3.X UR31, URZ, UR25, URZ, UP1, !UPT ;  /* 0x000000193f1f7290 */ /* 0x000fe20008ffe43f */
[----:B------:R-:W-:Y:S01]  /*52f0*/  ISETP.NE.AND P1, PT, R4, 0x1c, PT ;  /* 0x0000001c0400780c */ /* 0x000fe20003f25270 */
[----:B------:R-:W-:Y:S01]  /*5300*/  ULEA UR11, UR27, UR8, 0x9 ;  /* 0x000000081b0b7291 */ /* 0x000fe2000f8e483f */
[----:B------:R-:W-:Y:S01]  /*5310*/  VIADD R12, R12, 0x20 ;  /* 0x000000200c0c7836 */ /* 0x000fe20000000000 */
[----:B------:R-:W-:Y:S01]  /*5320*/  ULOP3.LUT UR8, UR8, 0x400, UR28, 0xf8, !UPT ;  /* 0x0000040008087892 */ /* 0x000fe2000f8ef81c */
[----:B------:R-:W-:Y:S01]  /*5330*/  SEL R10, RZ, 0x1, P1 ;  /* 0x00000001ff0a7807 */ /* 0x000fe20000800000 */
[----:B------:R-:W-:Y:S01]  /*5340*/  ULEA UR11, UR11, UR15, 0x1 ;  /* 0x0000000f0b0b7291 */ /* 0x000fe2000f8e083f */
[----:B------:R-:W-:Y:S01]  /*5350*/  SEL R4, R4, RZ, P1 ;  /* 0x000000ff04047207 */ /* 0x000fe20000800000 */
[----:B------:R-:W-:Y:S01]  /*5360*/  ULEA UR8, UR8, UR15, 0x1 ;  /* 0x0000000f08087291 */ /* 0x000fe2000f8e083f */
[----:B------:R-:W-:Y:S01]  /*5370*/  LOP3.LUT R3, R3, R10, RZ, 0x3c, !PT ;  /* 0x0000000a03037212 */ /* 0x000fe200078e3cff */
[----:B------:R-:W-:-:S02]  /*5380*/  UIADD3 UR20, UR11, 0x300, URZ ;  /* 0x000003000b147890 */ /* 0x000fc4000fffe03f */
[----:B------:R-:W-:Y:S02]  /*5390*/  UIADD3.X UR15, URZ, UR25, URZ, UP0, !UPT ;  /* 0x000000193f0f7290 */ /* 0x000fe400087fe43f */
[----:B------:R-:W-:Y:S01]  /*53a0*/  UIADD3 UR21, UR8, 0x1c300, URZ ;  /* 0x0001c30008157890 */ /* 0x000fe2000fffe03f */
[----:B------:R-:W-:Y:S01]  /*53b0*/  UMOV UR16, 0x0 ;  /* 0x0000000000107882 */ /* 0x000fe20000000000 */
[----:B------:R-:W-:Y:S01]  /*53c0*/  UMOV UR17, 0x10000000 ;  /* 0x1000000000117882 */ /* 0x000fe20000000000 */
[----:B------:R-:W-:Y:S01]  /*53d0*/  UMOV UR11, UR22 ;  /* 0x00000016000b7c82 */ /* 0x000fe20008000000 */
[----:B------:R-:W-:-:S03]  /*53e0*/  UMOV UR8, UR20 ;  /* 0x0000001400087c82 */ /* 0x000fc60008000000 */
[----:B------:R0:W-:Y:S02]  /*53f0*/  UTMALDG.3D.MULTICAST [UR8], [UR14], UR19, desc[UR16] ;  /* 0x000010080e0073b4 */ /* 0x0001e40008011813 */
[----:B0-----:R-:W-:Y:S01]  /*5400*/  UMOV UR8, UR21 ;  /* 0x0000001500087c82 */ /* 0x001fe20008000000 */
[----:B------:R-:W-:Y:S02]  /*5410*/  UMOV UR11, UR23 ;  /* 0x00000017000b7c82 */ /* 0x000fe40008000000 */
[----:B------:R0:W-:Y:S02]  /*5420*/  UTMALDG.3D.MULTICAST [UR8], [UR30], UR29, desc[UR16] ;  /* 0x000010081e0073b4 */ /* 0x0001e4000801181d */
[----:B0-----:R-:W-:Y:S05]  /*5430*/  @P3 BRA `(.L_x_111) ;  /* 0xfffffffc00303947 */ /* 0x001fea000383ffff */
.L_x_107:
[----:B------:R-:W-:Y:S05]  /*5440*/  BSYNC B1 ;  /* 0x0000000000017941 */ /* 0x000fea0003800000 */
.L_x_106:
[----:B------:R-:W2:Y:S01]  /*5450*/  LDL.64 R10, [R1] ;  /* 0x00000000010a7983 */ /* 0x000ea20000100a00 */
[----:B------:R-:W-:Y:S01]  /*5460*/  LOP3.LUT P4, RZ, R8, 0xff, RZ, 0xc0, !PT ;  /* 0x000000ff08ff7812 */ /* 0x000fe2000788c0ff */
[----:B------:R-:W-:Y:S01]  /*5470*/  VIADD R9, R6, UR40 ;  /* 0x0000002806097c36 */ /* 0x000fe20008000000 */
[----:B------:R-:W-:Y:S01]  /*5480*/  ULDC.64 UR8, c[0x0][0x650] ;  /* 0x0001940000087ab9 */ /* 0x000fe20000000a00 */
[----:B------:R-:W-:Y:S01]  /*5490*/  IMAD.U32 R4, RZ, RZ, UR40 ;  /* 0x00000028ff047e24 */ /* 0x000fe2000f8e00ff */
[----:B------:R-:W-:Y:S01]  /*54a0*/  UISETP.GE.U32.AND UP0, UPT, UR40, 0x1c, UPT ;  /* 0x0000001c2800788c */ /* 0x000fe2000bf06070 */
[----:B------:R-:W-:Y:S01]  /*54b0*/  BSSY B1, `(.L_x_112) ;  /* 0x000006f000017945 */ /* 0x000fe20003800000 */
[----:B------:R-:W-:Y:S01]  /*54c0*/  ISETP.GT.U32.AND P1, PT, R9, 0x1b, PT ;  /* 0x0000001b0900780c */ /* 0x000fe20003f24070 */
[----:B------:R-:W-:Y:S01]  /*54d0*/  IMAD.MOV.U32 R19, RZ, RZ, -0x1 ;  /* 0xffffffffff137424 */ /* 0x000fe200078e00ff */
[----:B------:R-:W-:Y:S01]  /*54e0*/  PRMT R8, RZ, 0x7610, R8 ;  /* 0x00007610ff087816 */ /* 0x000fe20000000008 */
[----:B------:R-:W-:Y:S01]  /*54f0*/  IMAD.MOV.U32 R22, RZ, RZ, -0x1 ;  /* 0xffffffffff167424 */ /* 0x000fe200078e00ff */
[----:B------:R-:W-:-:S02]  /*5500*/  ISETP.LT.U32.AND P1, PT, R4, 0x1c, P1 ;  /* 0x0000001c0400780c */ /* 0x000fc40000f21070 */
[----:B------:R-:W-:Y:S01]  /*5510*/  PLOP3.LUT P3, PT, PT, PT, UP0, 0x80, 0x0 ;  /* 0x000000000000781c */ /* 0x000fe20003f6f008 */
[----:B------:R-:W0:Y:S01]  /*5520*/  @P4 S2R R3, SR_CgaCtaId ;  /* 0x0000000000034919 */ /* 0x000e220000008800 */
[----:B------:R-:W-:Y:S02]  /*5530*/  @P4 MOV R2, 0x400 ;  /* 0x0000040000024802 */ /* 0x000fe40000000f00 */
[----:B------:R-:W-:-:S04]  /*5540*/  SEL R5, RZ, 0x1, !P1 ;  /* 0x00000001ff057807 */ /* 0x000fc80004800000 */
[----:B------:R-:W-:Y:S02]  /*5550*/  LOP3.LUT R0, R0, R5, RZ, 0x3c, !PT ;  /* 0x0000000500007212 */ /* 0x000fe400078e3cff */
[----:B0-----:R-:W-:-:S04]  /*5560*/  @P4 LEA R2, R3, R2, 0x18 ;  /* 0x0000000203024211 */ /* 0x001fc800078ec0ff */
[----:B------:R0:W-:Y:S02]  /*5570*/  @P4 SYNCS.ARRIVE.TRANS64.A1T0 RZ, [R2+URZ+0x1f8], RZ ;  /* 0x0001f8ff02ff49a7 */ /* 0x0001e4000810003f */
[----:B0-----:R-:W-:-:S05]  /*5580*/  SHF.R.U32.HI R2, RZ, 0x2, R9 ;  /* 0x00000002ff027819 */ /* 0x001fca0000011609 */
[----:B------:R-:W-:-:S04]  /*5590*/  IMAD.WIDE.U32 R2, R2, 0x24924925, RZ ;  /* 0x2492492502027825 */ /* 0x000fc800078e00ff */
[----:B------:R-:W-:Y:S01]  /*55a0*/  IMAD R6, R3, -0x1c, R9 ;  /* 0xffffffe403067824 */ /* 0x000fe200078e0209 */
[--C-:B------:R-:W-:Y:S01]  /*55b0*/  @P3 LOP3.LUT R0, R0, 0x1, R3.reuse, 0x78, !PT ;  /* 0x0000000100003812 */ /* 0x100fe200078e7803 */
[----:B------:R-:W-:Y:S01]  /*55c0*/  IMAD.MOV.U32 R2, RZ, RZ, -0x1 ;  /* 0xffffffffff027424 */ /* 0x000fe200078e00ff */
[----:B------:R-:W-:Y:S02]  /*55d0*/  PRMT R3, RZ, 0x7610, R3 ;  /* 0x00007610ff037816 */ /* 0x000fe40000000003 */
[----:B--2---:R-:W-:-:S04]  /*55e0*/  IADD3 R18, P4, R18, R10, RZ ;  /* 0x0000000a12127210 */ /* 0x004fc80007f9e0ff */
[----:B------:R-:W-:Y:S01]  /*55f0*/  ISETP.GE.U32.AND P1, PT, R18, UR8, PT ;  /* 0x0000000812007c0c */ /* 0x000fe2000bf26070 */
[----:B------:R-:W-:-:S05]  /*5600*/  IMAD.X R17, R17, 0x1, R23, P4 ;  /* 0x0000000111117824 */ /* 0x000fca00020e0617 */
[----:B------:R-:W-:-:S13]  /*5610*/  ISETP.GE.U32.AND.EX P1, PT, R17, UR9, PT, P1 ;  /* 0x0000000911007c0c */ /* 0x000fda000bf26110 */
[----:B------:R-:W-:Y:S05]  /*5620*/  @P1 BRA `(.L_x_113) ;  /* 0x00000004005c1947 */ /* 0x000fea0003800000 */
[----:B------:R-:W0:Y:S01]  /*5630*/  S2R R11, SR_CTAID.X ;  /* 0x00000000000b7919 */ /* 0x000e220000002500 */
[----:B------:R-:W-:Y:S01]  /*5640*/  ULDC.64 UR8, c[0x0][0x628] ;  /* 0x00018a0000087ab9 */ /* 0x000fe20000000a00 */
[----:B------:R-:W1:Y:S01]  /*5650*/  LDC R12, c[0x0][0x144] ;  /* 0x00005100ff0c7b82 */ /* 0x000e620000000800 */
[----:B------:R-:W-:Y:S01]  /*5660*/  ISETP.NE.U32.AND P1, PT, RZ, UR8, PT ;  /* 0x00000008ff007c0c */ /* 0x000fe2000bf25070 */
[----:B------:R-:W2:Y:S01]  /*5670*/  S2R R9, SR_CTAID.Y ;  /* 0x0000000000097919 */ /* 0x000ea20000002600 */
[----:B------:R-:W-:Y:S01]  /*5680*/  ULDC UR10, c[0x0][0x150] ;  /* 0x00005400000a7ab9 */ /* 0x000fe20000000800 */
[----:B------:R-:W-:Y:S01]  /*5690*/  ULDC UR11, c[0x0][0x630] ;  /* 0x00018c00000b7ab9 */ /* 0x000fe20000000800 */
[----:B------:R-:W-:Y:S01]  /*56a0*/  ISETP.NE.AND.EX P1, PT, RZ, UR9, PT, P1 ;  /* 0x00000009ff007c0c */ /* 0x000fe2000bf25310 */
[----:B------:R-:W-:Y:S01]  /*56b0*/  IMAD.MOV.U32 R2, RZ, RZ, R18 ;  /* 0x000000ffff027224 */ /* 0x000fe200078e0012 */
[----:B0-----:R-:W-:-:S05]  /*56c0*/  I2FP.F32.U32 R3, R11 ;  /* 0x0000000b00037245 */ /* 0x001fca0000201000 */
[----:B------:R-:W-:Y:S01]  /*56d0*/  FMUL R14, R3, UR10 ;  /* 0x0000000a030e7c20 */ /* 0x000fe20008400000 */
[----:B------:R-:W-:-:S05]  /*56e0*/  IMAD.MOV.U32 R3, RZ, RZ, R17 ;  /* 0x000000ffff037224 */ /* 0x000fca00078e0011 */
[----:B--2---:R-:W-:Y:S05]  /*56f0*/  @!P1 BRA `(.L_x_114) ;  /* 0x0000000000289947 */ /* 0x004fea0003800000 */
[----:B------:R-:W-:Y:S02]  /*5700*/  ULDC UR10, c[0x0][0x634] ;  /* 0x00018d00000a7ab9 */ /* 0x000fe40000000800 */
[----:B------:R-:W-:-:S05]  /*5710*/  IADD3 R3, P1, R18, UR10, RZ ;  /* 0x0000000a12037c10 */ /* 0x000fca000ff3e0ff */
[----:B------:R-:W-:-:S04]  /*5720*/  IMAD.X R13, RZ, RZ, R17, P1 ;  /* 0x000000ffff0d7224 */ /* 0x000fc800008e0611 */
[----:B------:R-:W-:-:S04]  /*5730*/  IMAD.WIDE.U32 R4, R13, UR8, RZ ;  /* 0x000000080d047c25 */ /* 0x000fc8000f8e00ff */
[----:B------:R-:W-:-:S04]  /*5740*/  IMAD.WIDE.U32 R4, P1, R3, UR9, R4 ;  /* 0x0000000903047c25 */ /* 0x000fc8000f820004 */
[----:B------:R-:W-:-:S04]  /*5750*/  IMAD.WIDE.U32 R2, R3, UR8, RZ ;  /* 0x0000000803027c25 */ /* 0x000fc8000f8e00ff */
[----:B------:R-:W-:Y:S01]  /*5760*/  IMAD.MOV.U32 R2, RZ, RZ, R5 ;  /* 0x000000ffff027224 */ /* 0x000fe200078e0005 */
[----:B------:R-:W-:Y:S01]  /*5770*/  IADD3 RZ, P3, R3, R4, RZ ;  /* 0x0000000403ff7210 */ /* 0x000fe20007f7e0ff */
[----:B------:R-:W-:-:S04]  /*5780*/  IMAD.X R3, RZ, RZ, RZ, P1 ;  /* 0x000000ffff037224 */ /* 0x000fc800008e06ff */
[----:B------:R-:W-:-:S08]  /*5790*/  IMAD.WIDE.U32.X R2, R13, UR9, R2, P3 ;  /* 0x000000090d027c25 */ /* 0x000fd000098e0402 */
.L_x_114:
[--C-:B------:R-:W-:Y:S01]  /*57a0*/  SHF.R.U64 R10, R2, UR11, R3.reuse ;  /* 0x0000000b020a7c19 */ /* 0x100fe20008001203 */
[----:B------:R-:W0:Y:S01]  /*57b0*/  F2I.U32.TRUNC.NTZ R14, R14 ;  /* 0x0000000e000e7305 */ /* 0x000e22000020f000 */
[----:B------:R-:W-:Y:S01]  /*57c0*/  SHF.R.U32.HI R2, RZ, UR11, R3 ;  /* 0x0000000bff027c19 */ /* 0x000fe20008011603 */
[----:B------:R-:W-:Y:S01]  /*57d0*/  ULDC.64 UR8, c[0x0][0x620] ;  /* 0x0001880000087ab9 */ /* 0x000fe20000000a00 */
[----:B------:R-:W-:Y:S01]  /*57e0*/  IADD3 R5, P1, RZ, -R10, RZ ;  /* 0x8000000aff057210 */ /* 0x000fe20007f3e0ff */
[----:B------:R-:W-:Y:S01]  /*57f0*/  IMAD.MOV.U32 R3, RZ, RZ, R17 ;  /* 0x000000ffff037224 */ /* 0x000fe200078e0011 */
[----:B------:R-:W-:-:S03]  /*5800*/  ULDC.64 UR10, c[0x0][0x640] ;  /* 0x00019000000a7ab9 */ /* 0x000fc60000000a00 */
[----:B------:R-:W-:Y:S01]  /*5810*/  IMAD.X R2, RZ, RZ, ~R2, P1 ;  /* 0x000000ffff027224 */ /* 0x000fe200008e0e02 */
[----:B------:R-:W-:-:S03]  /*5820*/  ISETP.NE.U32.AND P1, PT, RZ, UR10, PT ;  /* 0x0000000aff007c0c */ /* 0x000fc6000bf25070 */
[----:B------:R-:W-:Y:S01]  /*5830*/  IMAD R4, R2, UR8, RZ ;  /* 0x0000000802047c24 */ /* 0x000fe2000f8e02ff */
[----:B------:R-:W-:Y:S01]  /*5840*/  ISETP.NE.AND.EX P1, PT, RZ, UR11, PT, P1 ;  /* 0x0000000bff007c0c */ /* 0x000fe2000bf25310 */
[----:B------:R-:W-:-:S04]  /*5850*/  IMAD.MOV.U32 R2, RZ, RZ, R18 ;  /* 0x000000ffff027224 */ /* 0x000fc800078e0012 */
[----:B------:R-:W-:Y:S01]  /*5860*/  IMAD.WIDE.U32 R2, R5, UR8, R2 ;  /* 0x0000000805027c25 */ /* 0x000fe2000f8e0002 */
[----:B------:R-:W-:-:S03]  /*5870*/  ULDC UR8, c[0x0][0x618] ;  /* 0x0001860000087ab9 */ /* 0x000fc60000000800 */
[----:B------:R-:W-:Y:S01]  /*5880*/  IMAD R5, R5, UR9, R4 ;  /* 0x0000000905057c24 */ /* 0x000fe2000f8e0204 */
[----:B------:R-:W-:Y:S01]  /*5890*/  ULDC UR9, c[0x0][0x154] ;  /* 0x0000550000097ab9 */ /* 0x000fe20000000800 */
[----:B0-----:R-:W-:Y:S02]  /*58a0*/  IMAD.MOV R4, RZ, RZ, -R14 ;  /* 0x000000ffff047224 */ /* 0x001fe400078e0a0e */
[----:B------:R-:W0:Y:S01]  /*58b0*/  LDC R14, c[0x0][0x148] ;  /* 0x00005200ff0e7b82 */ /* 0x000e220000000800 */
[----:B------:R-:W-:Y:S02]  /*58c0*/  IMAD.IADD R3, R3, 0x1, R5 ;  /* 0x0000000103037824 */ /* 0x000fe400078e0205 */
[----:B-1----:R-:W-:Y:S01]  /*58d0*/  IMAD R11, R12, R4, R11 ;  /* 0x000000040c0b7224 */ /* 0x002fe200078e020b */
[----:B------:R-:W-:Y:S02]  /*58e0*/  I2FP.F32.U32 R4, R9 ;  /* 0x0000000900047245 */ /* 0x000fe40000201000 */
[----:B------:R-:W-:-:S02]  /*58f0*/  SHF.R.U64 R12, R2, UR8, R3 ;  /* 0x00000008020c7c19 */ /* 0x000fc40008001203 */
[----:B------:R-:W-:Y:S01]  /*5900*/  SHF.R.U32.HI R3, RZ, UR8, R3 ;  /* 0x00000008ff037c19 */ /* 0x000fe20008011603 */
[----:B------:R-:W-:Y:S01]  /*5910*/  FMUL R4, R4, UR9 ;  /* 0x0000000904047c20 */ /* 0x000fe20008400000 */
[----:B------:R-:W-:Y:S02]  /*5920*/  ULDC UR8, c[0x0][0x608] ;  /* 0x0001820000087ab9 */ /* 0x000fe40000000800 */
[--C-:B------:R-:W-:Y:S01]  /*5930*/  SHF.R.U64 R15, R12, UR8, R3.reuse ;  /* 0x000000080c0f7c19 */ /* 0x100fe20008001203 */
[----:B------:R1:W2:Y:S01]  /*5940*/  F2I.U32.TRUNC.NTZ R20, R4 ;  /* 0x0000000400147305 */ /* 0x0002a2000020f000 */
[----:B------:R-:W-:Y:S01]  /*5950*/  SHF.R.U32.HI R2, RZ, UR8, R3 ;  /* 0x00000008ff027c19 */ /* 0x000fe20008011603 */
[----:B------:R-:W-:-:S03]  /*5960*/  ULDC UR8, c[0x0][0x658] ;  /* 0x0001960000087ab9 */ /* 0x000fc60000000800 */
[--C-:B------:R-:W-:Y:S02]  /*5970*/  SHF.R.U64 R13, R15, UR8, R2.reuse ;  /* 0x000000080f0d7c19 */ /* 0x100fe40008001202 */
[----:B------:R-:W-:-:S03]  /*5980*/  SHF.R.U32.HI R19, RZ, UR8, R2 ;  /* 0x00000008ff137c19 */ /* 0x000fc60008011602 */
[----:B------:R-:W-:Y:S02]  /*5990*/  IMAD.MOV.U32 R2, RZ, RZ, R13 ;  /* 0x000000ffff027224 */ /* 0x000fe400078e000d */
[----:B------:R-:W-:Y:S01]  /*59a0*/  IMAD.MOV.U32 R3, RZ, RZ, R19 ;  /* 0x000000ffff037224 */ /* 0x000fe200078e0013 */
[----:B-1----:R-:W-:Y:S06]  /*59b0*/  @!P1 BRA `(.L_x_115) ;  /* 0x0000000000289947 */ /* 0x002fec0003800000 */
        /* <DEDUP_REMOVED lines=10> */
.L_x_115:
[----:B------:R-:W1:Y:S01]  /*5a60*/  LDC R4, c[0x0][0x65c] ;  /* 0x00019700ff047b82 */ /* 0x000e620000000800 */
[----:B------:R-:W-:Y:S01]  /*5a70*/  ULDC UR8, c[0x0][0x648] ;  /* 0x0001920000087ab9 */ /* 0x000fe20000000800 */
[----:B------:R-:W-:Y:S01]  /*5a80*/  LOP3.LUT R15, R15, UR7, RZ, 0xc0, !PT ;  /* 0x000000070f0f7c12 */ /* 0x000fe2000f8ec0ff */
[----:B--2---:R-:W-:Y:S01]  /*5a90*/  IMAD.MOV R20, RZ, RZ, -R20 ;  /* 0x000000ffff147224 */ /* 0x004fe200078e0a14 */
[----:B------:R-:W-:Y:S01]  /*5aa0*/  SHF.R.U64 R2, R2, UR8, R3 ;  /* 0x0000000802027c19 */ /* 0x000fe20008001203 */
[----:B------:R-:W-:Y:S01]  /*5ab0*/  ULDC UR8, c[0x0][0x638] ;  /* 0x00018e0000087ab9 */ /* 0x000fe20000000800 */
[----:B------:R-:W-:Y:S01]  /*5ac0*/  LOP3.LUT R12, R12, UR4, RZ, 0xc0, !PT ;  /* 0x000000040c0c7c12 */ /* 0x000fe2000f8ec0ff */
[----:B------:R-:W-:Y:S01]  /*5ad0*/  ULDC UR9, c[0x0][0x610] ;  /* 0x0001840000097ab9 */ /* 0x000fe20000000800 */
[----:B------:R-:W-:Y:S01]  /*5ae0*/  IMAD.MOV.U32 R3, RZ, RZ, 0x1 ;  /* 0x00000001ff037424 */ /* 0x000fe200078e00ff */
[----:B-1----:R-:W-:Y:S01]  /*5af0*/  ISETP.NE.AND P1, PT, R4, 0x1, PT ;  /* 0x000000010400780c */ /* 0x002fe20003f25270 */
[----:B------:R-:W-:-:S02]  /*5b00*/  IMAD.MOV R4, RZ, RZ, -R2 ;  /* 0x000000ffff047224 */ /* 0x000fc400078e0a02 */
[----:B------:R-:W-:Y:S02]  /*5b10*/  IMAD R2, R2, UR5, R15 ;  /* 0x0000000502027c24 */ /* 0x000fe4000f8e020f */
[----:B------:R-:W-:Y:S01]  /*5b20*/  IMAD R13, R4, UR8, R13 ;  /* 0x00000008040d7c24 */ /* 0x000fe2000f8e020d */
[----:B------:R-:W-:-:S07]  /*5b30*/  ULDC UR8, c[0x0][0x600] ;  /* 0x0001800000087ab9 */ /* 0x000fce0000000800 */
[----:B0-----:R-:W-:-:S04]  /*5b40*/  @P1 IMAD R11, R14, R20, R9 ;  /* 0x000000140e0b1224 */ /* 0x001fc800078e0209 */
[----:B------:R-:W-:Y:S02]  /*5b50*/  IMAD R11, R2, UR9, R11 ;  /* 0x00000009020b7c24 */ /* 0x000fe4000f8e020b */
[----:B------:R-:W-:-:S05]  /*5b60*/  IMAD R2, R13, UR8, R12 ;  /* 0x000000080d027c24 */ /* 0x000fca000f8e020c */
[----:B------:R-:W-:Y:S02]  /*5b70*/  SEL R22, R2, R11, !P1 ;  /* 0x0000000b02167207 */ /* 0x000fe40004800000 */
[----:B------:R-:W-:Y:S01]  /*5b80*/  SEL R19, R11, R2, !P1 ;  /* 0x000000020b137207 */ /* 0x000fe20004800000 */
[----:B------:R-:W-:-:S07]  /*5b90*/  IMAD.MOV.U32 R2, RZ, RZ, R10 ;  /* 0x000000ffff027224 */ /* 0x000fce00078e000a */
.L_x_113:
[----:B------:R-:W-:Y:S05]  /*5ba0*/  BSYNC B1 ;  /* 0x0000000000017941 */ /* 0x000fea0003800000 */
.L_x_112:
[----:B------:R-:W-:-:S13]  /*5bb0*/  LOP3.LUT P1, RZ, R3, 0xff, RZ, 0xc0, !PT ;  /* 0x000000ff03ff7812 */ /* 0x000fda000782c0ff */
[----:B------:R-:W-:Y:S05]  /*5bc0*/  @P1 BRA `(.L_x_116) ;  /* 0xfffffff400141947 */ /* 0x000fea000383ffff */
[----:B------:R-:W-:Y:S05]  /*5bd0*/  BSYNC B0 ;  /* 0x0000000000007941 */ /* 0x000fea0003800000 */
.L_x_104:
[----:B------:R-:W-:-:S03]  /*5be0*/  UMOV UR8, 0xffffffff ;  /* 0xffffffff00087882 */ /* 0x000fc60000000000 */
[----:B------:R-:W-:Y:S05]  /*5bf0*/  BRA.DIV UR8, `(.L_x_117) ;  /* 0x0000001208a07947 */ /* 0x000fea000b800000 */
[----:B------:R-:W-:-:S13]  /*5c00*/  ELECT P6, URZ, PT ;  /* 0x00000000003f782f */ /* 0x000fda00038c0000 */
.L_x_157:
[----:B------:R-:W-:Y:S04]  /*5c10*/  BSSY B0, `(.L_x_118) ;  /* 0x0000103000007945 */ /* 0x000fe80003800000 */
[----:B------:R-:W-:Y:S05]  /*5c20*/  @!P6 BRA `(.L_x_119) ;  /* 0x000000100004e947 */ /* 0x000fea0003800000 */
[----:B------:R-:W-:-:S04]  /*5c30*/  LOP3.LUT R16, R16, 0x2, RZ, 0xfc, !PT ;  /* 0x0000000210107812 */ /* 0x000fc800078efcff */
[----:B------:R-:W-:-:S13]  /*5c40*/  ISETP.NE.AND P0, PT, R16, 0x3, PT ;  /* 0x000000031000780c */ /* 0x000fda0003f05270 */
[----:B------:R-:W-:Y:S05]  /*5c50*/  @!P0 BRA `(.L_x_120) ;  /* 0x0000000000048947 */ /* 0x000fea0003800000 */
[----:B------:R-:W-:Y:S01]  /*5c60*/  BPT.TRAP 0x1 ;  /* 0x000000040000795c */ /* 0x000fe20000300000 */
.L_x_120:
[----:B------:R-:W0:Y:S01]  /*5c70*/  S2R R3, SR_CgaCtaId ;  /* 0x0000000000037919 */ /* 0x000e220000008800 */
[----:B------:R-:W-:-:S04]  /*5c80*/  MOV R2, 0x400 ;  /* 0x0000040000027802 */ /* 0x000fc80000000f00 */
[----:B0-----:R-:W-:Y:S02]  /*5c90*/  LEA R3, R3, R2, 0x18 ;  /* 0x0000000203037211 */ /* 0x001fe400078ec0ff */
[----:B------:R-:W-:-:S03]  /*5ca0*/  SHF.L.U32 R2, R0, 0x1f, RZ ;  /* 0x0000001f00027819 */ /* 0x000fc600000006ff */
[----:B------:R-:W-:-:S04]  /*5cb0*/  VIADD R3, R3, 0xe0 ;  /* 0x000000e003037836 */ /* 0x000fc80000000000 */
[C---:B------:R-:W-:Y:S02]  /*5cc0*/  IMAD R7, R6.reuse, 0x8, R3 ;  /* 0x0000000806077824 */ /* 0x040fe400078e0203 */
[----:B------:R-:W-:Y:S02]  /*5cd0*/  VIADD R6, R6, 0x1 ;  /* 0x0000000106067836 */ /* 0x000fe40000000000 */
[----:B------:R-:W0:Y:S03]  /*5ce0*/  SYNCS.PHASECHK.TRANS64.TRYWAIT P0, [R7+URZ], R2 ;  /* 0x00000002070075a7 */ /* 0x000e26000800017f */
[----:B------:R-:W-:-:S04]  /*5cf0*/  ISETP.NE.AND P1, PT, R6, 0x1c, PT ;  /* 0x0000001c0600780c */ /* 0x000fc80003f25270 */
[----:B------:R-:W-:Y:S02]  /*5d00*/  SEL R5, RZ, 0x1, P1 ;  /* 0x00000001ff057807 */ /* 0x000fe40000800000 */
[----:B------:R-:W-:Y:S02]  /*5d10*/  SEL R6, R6, RZ, P1 ;  /* 0x000000ff06067207 */ /* 0x000fe40000800000 */
[----:B------:R-:W-:-:S03]  /*5d20*/  LOP3.LUT R5, R0, R5, RZ, 0x3c, !PT ;  /* 0x0000000500057212 */ /* 0x000fc600078e3cff */
[----:B------:R-:W-:Y:S01]  /*5d30*/  IMAD R9, R6, 0x8, R3 ;  /* 0x0000000806097824 */ /* 0x000fe200078e0203 */
[----:B------:R-:W-:Y:S01]  /*5d40*/  SHF.L.U32 R4, R5, 0x1f, RZ ;  /* 0x0000001f05047819 */ /* 0x000fe200000006ff */
[----:B0-----:R-:W-:Y:S06]  /*5d50*/  @!P0 BRA `(.L_x_121) ;  /* 0x0000001000688947 */ /* 0x001fec0003800000 */
.L_x_158:
[----:B------:R-:W1:Y:S01]  /*5d60*/  SYNCS.PHASECHK.TRANS64.TRYWAIT P0, [R9+URZ], R4 ;  /* 0x00000004090075a7 */ /* 0x000e62000800017f */
[----:B------:R-:W-:-:S05]  /*5d70*/  VIADD R0, R6, 0x1 ;  /* 0x0000000106007836 */ /* 0x000fca0000000000 */
[----:B------:R-:W-:-:S04]  /*5d80*/  ISETP.NE.AND P1, PT, R0, 0x1c, PT ;  /* 0x0000001c0000780c */ /* 0x000fc80003f25270 */
[----:B0-----:R-:W-:Y:S02]  /*5d90*/  SEL R2, RZ, 0x1, P1 ;  /* 0x00000001ff027807 */ /* 0x001fe40000800000 */
[----:B------:R-:W-:Y:S02]  /*5da0*/  SEL R0, R0, RZ, P1 ;  /* 0x000000ff00007207 */ /* 0x000fe40000800000 */
[----:B------:R-:W-:-:S03]  /*5db0*/  LOP3.LUT R7, R5, R2, RZ, 0x3c, !PT ;  /* 0x0000000205077212 */ /* 0x000fc600078e3cff */
[----:B------:R-:W-:Y:S01]  /*5dc0*/  IMAD R6, R0, 0x8, R3 ;  /* 0x0000000800067824 */ /* 0x000fe200078e0203 */
[----:B------:R-:W-:Y:S01]  /*5dd0*/  SHF.L.U32 R5, R7, 0x1f, RZ ;  /* 0x0000001f07057819 */ /* 0x000fe200000006ff */
[----:B-1----:R-:W-:Y:S06]  /*5de0*/  @!P0 BRA `(.L_x_122) ;  /* 0x0000001000588947 */ /* 0x002fec0003800000 */
.L_x_159:
[----:B------:R-:W1:Y:S01]  /*5df0*/  SYNCS.PHASECHK.TRANS64.TRYWAIT P0, [R6+URZ], R5 ;  /* 0x00000005060075a7 */ /* 0x000e62000800017f */
[----:B------:R-:W-:-:S05]  /*5e00*/  VIADD R0, R0, 0x1 ;  /* 0x0000000100007836 */ /* 0x000fca0000000000 */
[----:B------:R-:W-:-:S04]  /*5e10*/  ISETP.NE.AND P1, PT, R0, 0x1c, PT ;  /* 0x0000001c0000780c */ /* 0x000fc80003f25270 */
[----:B------:R-:W-:Y:S02]  /*5e20*/  SEL R2, RZ, 0x1, P1 ;  /* 0x00000001ff027807 */ /* 0x000fe40000800000 */
[----:B------:R-:W-:Y:S02]  /*5e30*/  SEL R0, R0, RZ, P1 ;  /* 0x000000ff00007207 */ /* 0x000fe40000800000 */
[----:B------:R-:W-:-:S03]  /*5e40*/  LOP3.LUT R7, R7, R2, RZ, 0x3c, !PT ;  /* 0x0000000207077212 */ /* 0x000fc600078e3cff */
[----:B0-----:R-:W-:Y:S01]  /*5e50*/  IMAD R9, R0, 0x8, R3 ;  /* 0x0000000800097824 */ /* 0x001fe200078e0203 */
[----:B------:R-:W-:Y:S01]  /*5e60*/  SHF.L.U32 R4, R7, 0x1f, RZ ;  /* 0x0000001f07047819 */ /* 0x000fe200000006ff */
[----:B-1----:R-:W-:Y:S06]  /*5e70*/  @!P0 BRA `(.L_x_123) ;  /* 0x0000001000488947 */ /* 0x002fec0003800000 */
.L_x_160:
        /* <DEDUP_REMOVED lines=9> */
.L_x_161:
        /* <DEDUP_REMOVED lines=9> */
.L_x_162:
        /* <DEDUP_REMOVED lines=9> */
.L_x_163:
        /* <DEDUP_REMOVED lines=9> */
.L_x_164:
        /* <DEDUP_REMOVED lines=9> */
.L_x_165:
        /* <DEDUP_REMOVED lines=9> */
.L_x_166:
        /* <DEDUP_REMOVED lines=9> */
.L_x_167:
        /* <DEDUP_REMOVED lines=9> */
.L_x_168:
        /* <DEDUP_REMOVED lines=9> */
.L_x_169:
        /* <DEDUP_REMOVED lines=9> */
.L_x_170:
        /* <DEDUP_REMOVED lines=9> */
.L_x_171:
        /* <DEDUP_REMOVED lines=9> */
.L_x_172:
        /* <DEDUP_REMOVED lines=9> */
.L_x_173:
        /* <DEDUP_REMOVED lines=9> */
.L_x_174:
        /* <DEDUP_REMOVED lines=9> */
.L_x_175:
        /* <DEDUP_REMOVED lines=9> */
.L_x_176:
        /* <DEDUP_REMOVED lines=9> */
.L_x_177:
        /* <DEDUP_REMOVED lines=9> */
.L_x_178:
        /* <DEDUP_REMOVED lines=9> */
.L_x_179:
        /* <DEDUP_REMOVED lines=9> */
.L_x_180:
        /* <DEDUP_REMOVED lines=9> */
.L_x_181:
        /* <DEDUP_REMOVED lines=9> */
.L_x_182:
        /* <DEDUP_REMOVED lines=9> */
.L_x_183:
[----:B------:R-:W1:Y:S01]  /*6b70*/  SYNCS.PHASECHK.TRANS64.TRYWAIT P0, [R6+URZ], R5 ;  /* 0x00000005060075a7 */ /* 0x000e62000800017f */
[----:B------:R-:W-:-:S05]  /*6b80*/  VIADD R0, R0, 0x1 ;  /* 0x0000000100007836 */ /* 0x000fca0000000000 */
[----:B------:R-:W-:-:S04]  /*6b90*/  ISETP.NE.AND P1, PT, R0, 0x1c, PT ;  /* 0x0000001c0000780c */ /* 0x000fc80003f25270 */
[----:B------:R-:W-:Y:S02]  /*6ba0*/  SEL R2, RZ, 0x1, P1 ;  /* 0x00000001ff027807 */ /* 0x000fe40000800000 */
[----:B------:R-:W-:Y:S02]  /*6bb0*/  SEL R0, R0, RZ, P1 ;  /* 0x000000ff00007207 */ /* 0x000fe40000800000 */
[----:B------:R-:W-:Y:S01]  /*6bc0*/  LOP3.LUT R2, R7, R2, RZ, 0x3c, !PT ;  /* 0x0000000207027212 */ /* 0x000fe200078e3cff */
[----:B-1----:R-:W-:Y:S06]  /*6bd0*/  @!P0 BRA `(.L_x_147) ;  /* 0x0000000800d08947 */ /* 0x002fec0003800000 */
.L_x_184:
[----:B------:R-:W-:Y:S01]  /*6be0*/  IMAD R3, R0, 0x8, R3 ;  /* 0x0000000800037824 */ /* 0x000fe200078e0203 */
[----:B------:R-:W-:-:S07]  /*6bf0*/  SHF.L.U32 R0, R2, 0x1f, RZ ;  /* 0x0000001f02007819 */ /* 0x000fce00000006ff */
.L_x_148:
[----:B--2---:R2:W3:Y:S02]  /*6c00*/  SYNCS.PHASECHK.TRANS64.TRYWAIT P0, [R3+URZ], R0 ;  /* 0x00000000030075a7 */ /* 0x0044e4000800017f */
[----:B---3--:R-:W-:Y:S05]  /*6c10*/  @!P0 NANOSLEEP.SYNCS 0x989680 ;  /* 0x009896800000895d */ /* 0x008fea0003900000 */
[----:B------:R-:W3:Y:S02]  /*6c20*/  @!P0 SYNCS.PHASECHK.TRANS64 P0, [R3+URZ], R0 ;  /* 0x00000000030085a7 */ /* 0x000ee4000800007f */
[----:B---3--:R-:W-:Y:S05]  /*6c30*/  @!P0 BRA `(.L_x_148) ;  /* 0xfffffffc00f08947 */ /* 0x008fea000383ffff */
.L_x_119:
[----:B------:R-:W-:Y:S05]  /*6c40*/  BSYNC B0 ;  /* 0x0000000000007941 */ /* 0x000fea0003800000 */
.L_x_118:
[----:B------:R-:W-:Y:S05]  /*6c50*/  EXIT ;  /* 0x000000000000794d */ /* 0x000fea0003800000 */
.L_x_20:
[----:B-1----:R1:W2:Y:S02]  /*6c60*/  SYNCS.PHASECHK.TRANS64.TRYWAIT P0, [R65+URZ], R0 ;  /* 0x00000000410075a7 */ /* 0x0022a4000800017f */
[----:B--2---:R-:W-:Y:S05]  /*6c70*/  @!P0 NANOSLEEP.SYNCS 0x989680 ;  /* 0x009896800000895d */ /* 0x004fea0003900000 */
[----:B------:R-:W2:Y:S02]  /*6c80*/  @!P0 SYNCS.PHASECHK.TRANS64 P0, [R65+URZ], R0 ;  /* 0x00000000410085a7 */ /* 0x000ea4000800007f */
[----:B--2---:R-:W-:Y:S05]  /*6c90*/  @!P0 BRA `(.L_x_20) ;  /* 0xfffffffc00f08947 */ /* 0x004fea000383ffff */
[----:B------:R-:W-:Y:S05]  /*6ca0*/  BRA `(.L_x_149) ;  /* 0xffffffac00787947 */ /* 0x000fea000383ffff */
.L_x_25:
[----:B--2---:R2:W3:Y:S02]  /*6cb0*/  SYNCS.PHASECHK.TRANS64.TRYWAIT P1, [R3+URZ], R0 ;  /* 0x00000000030075a7 */ /* 0x0044e4000802017f */
[----:B---3--:R-:W-:Y:S05]  /*6cc0*/  @!P1 NANOSLEEP.SYNCS 0x989680 ;  /* 0x009896800000995d */ /* 0x008fea0003900000 */
[----:B------:R-:W3:Y:S02]  /*6cd0*/  @!P1 SYNCS.PHASECHK.TRANS64 P1, [R3+URZ], R0 ;  /* 0x00000000030095a7 */ /* 0x000ee4000802007f */
[----:B---3--:R-:W-:Y:S05]  /*6ce0*/  @!P1 BRA `(.L_x_25) ;  /* 0xfffffffc00f09947 */ /* 0x008fea000383ffff */
[----:B------:R-:W-:Y:S05]  /*6cf0*/  BRA `(.L_x_24) ;  /* 0xffffffac00dc7947 */ /* 0x000fea000383ffff */
.L_x_30:
[----:B--2---:R-:W-:-:S04]  /*6d00*/  IMAD.U32 R5, RZ, RZ, UR4 ;  /* 0x00000004ff057e24 */ /* 0x004fc8000f8e00ff */
[----:B------:R2:W3:Y:S03]  /*6d10*/  SYNCS.PHASECHK.TRANS64.TRYWAIT P1, [R5+URZ], R4 ;  /* 0x00000004050075a7 */ /* 0x0004e6000802017f */
[----:B---3--:R-:W-:Y:S05]  /*6d20*/  @!P1 NANOSLEEP.SYNCS 0x989680 ;  /* 0x009896800000995d */ /* 0x008fea0003900000 */
[----:B------:R-:W3:Y:S02]  /*6d30*/  @!P1 SYNCS.PHASECHK.TRANS64 P1, [R5+URZ], R4 ;  /* 0x00000004050095a7 */ /* 0x000ee4000802007f */
[----:B---3--:R-:W-:Y:S05]  /*6d40*/  @!P1 BRA `(.L_x_30) ;  /* 0xfffffffc00ec9947 */ /* 0x008fea000383ffff */
[----:B------:R-:W-:Y:S05]  /*6d50*/  BRA `(.L_x_29) ;  /* 0xffffffb000547947 */ /* 0x000fea000383ffff */
.L_x_36:
[----:B-1----:R1:W2:Y:S02]  /*6d60*/  SYNCS.PHASECHK.TRANS64.TRYWAIT P0, [R65+URZ+0x10], R0 ;  /* 0x00001000410075a7 */ /* 0x0022a4000800017f */
[----:B--2---:R-:W-:Y:S05]  /*6d70*/  @!P0 NANOSLEEP.SYNCS 0x989680 ;  /* 0x009896800000895d */ /* 0x004fea0003900000 */
[----:B------:R-:W2:Y:S02]  /*6d80*/  @!P0 SYNCS.PHASECHK.TRANS64 P0, [R65+URZ+0x10], R0 ;  /* 0x00001000410085a7 */ /* 0x000ea4000800007f */
[----:B--2---:R-:W-:Y:S05]  /*6d90*/  @!P0 BRA `(.L_x_36) ;  /* 0xfffffffc00f08947 */ /* 0x004fea000383ffff */
[----:B------:R-:W-:Y:S05]  /*6da0*/  BRA `(.L_x_150) ;  /* 0xffffffb400607947 */ /* 0x000fea000383ffff */
.L_x_105:
[----:B------:R-:W-:Y:S01]  /*6db0*/  BSSY B1, `(.L_x_151) ;  /* 0x0000006000017945 */ /* 0x000fe20003800000 */
[----:B------:R-:W-:-:S07]  /*6dc0*/  IMAD.MOV.U32 R15, RZ, RZ, -0x1 ;  /* 0xffffffffff0f7424 */ /* 0x000fce00078e00ff */
[----:B-----5:R-:W-:Y:S05]  /*6dd0*/  WARPSYNC.COLLECTIVE R15, `(.L_x_152) ;  /* 0x000000000f0c7348 */ /* 0x020fea0003c00000 */
[----:B------:R-:W-:Y:S02]  /*6de0*/  ELECT P6, UR62, PT ;  /* 0x00000000003e782f */ /* 0x000fe400038c0000 */
[----:B------:R-:W-:Y:S01]  /*6df0*/  MOV R14, UR62 ;  /* 0x0000003e000e7c02 */ /* 0x000fe20008000f00 */
[----:B-----5:R-:W-:Y:S10]  /*6e00*/  ENDCOLLECTIVE ;  /* 0x000000000000791b */ /* 0x020ff40003800000 */
.L_x_152:
[----:B------:R-:W-:Y:S05]  /*6e10*/  BSYNC B1 ;  /* 0x0000000000017941 */ /* 0x000fea0003800000 */
.L_x_151:
[----:B------:R-:W-:Y:S05]  /*6e20*/  BRA `(.L_x_153) ;  /* 0xffffffe000887947 */ /* 0x000fea000383ffff */
.L_x_108:
[----:B0-----:R0:W1:Y:S02]  /*6e30*/  SYNCS.PHASECHK.TRANS64.TRYWAIT P1, [R10+URZ+0xe0], R5 ;  /* 0x0000e0050a0075a7 */ /* 0x001064000802017f */
[----:B-1----:R-:W-:Y:S05]  /*6e40*/  @!P1 NANOSLEEP.SYNCS 0x989680 ;  /* 0x009896800000995d */ /* 0x002fea0003900000 */
[----:B------:R-:W1:Y:S02]  /*6e50*/  @!P1 SYNCS.PHASECHK.TRANS64 P1, [R10+URZ+0xe0], R5 ;  /* 0x0000e0050a0095a7 */ /* 0x000e64000802007f */
[----:B-1----:R-:W-:Y:S05]  /*6e60*/  @!P1 BRA `(.L_x_108) ;  /* 0xfffffffc00f09947 */ /* 0x002fea000383ffff */
[----:B------:R-:W-:Y:S05]  /*6e70*/  BRA `(.L_x_154) ;  /* 0xffffffe000c07947 */ /* 0x000fea000383ffff */
.L_x_117:
[----:B------:R-:W-:Y:S01]  /*6e80*/  BSSY B0, `(.L_x_155) ;  /* 0x0000006000007945 */ /* 0x000fe20003800000 */
[----:B------:R-:W-:-:S07]  /*6e90*/  IMAD.MOV.U32 R15, RZ, RZ, -0x1 ;  /* 0xffffffffff0f7424 */ /* 0x000fce00078e00ff */
[----:B-----5:R-:W-:Y:S05]  /*6ea0*/  WARPSYNC.COLLECTIVE R15, `(.L_x_156) ;  /* 0x000000000f0c7348 */ /* 0x020fea0003c00000 */
[----:B------:R-:W-:Y:S02]  /*6eb0*/  ELECT P6, UR62, PT ;  /* 0x00000000003e782f */ /* 0x000fe400038c0000 */
[----:B------:R-:W-:Y:S01]  /*6ec0*/  MOV R14, UR62 ;  /* 0x0000003e000e7c02 */ /* 0x000fe20008000f00 */
[----:B-----5:R-:W-:Y:S10]  /*6ed0*/  ENDCOLLECTIVE ;  /* 0x000000000000791b */ /* 0x020ff40003800000 */
.L_x_156:
[----:B------:R-:W-:Y:S05]  /*6ee0*/  BSYNC B0 ;  /* 0x0000000000007941 */ /* 0x000fea0003800000 */
.L_x_155:
[----:B------:R-:W-:Y:S05]  /*6ef0*/  BRA `(.L_x_157) ;  /* 0xffffffec00447947 */ /* 0x000fea000383ffff */
.L_x_121:
[----:B0-----:R0:W1:Y:S02]  /*6f00*/  SYNCS.PHASECHK.TRANS64.TRYWAIT P0, [R7+URZ], R2 ;  /* 0x00000002070075a7 */ /* 0x001064000800017f */
[----:B-1----:R-:W-:Y:S05]  /*6f10*/  @!P0 NANOSLEEP.SYNCS 0x989680 ;  /* 0x009896800000895d */ /* 0x002fea0003900000 */
[----:B------:R-:W1:Y:S02]  /*6f20*/  @!P0 SYNCS.PHASECHK.TRANS64 P0, [R7+URZ], R2 ;  /* 0x00000002070085a7 */ /* 0x000e64000800007f */
[----:B-1----:R-:W-:Y:S05]  /*6f30*/  @!P0 BRA `(.L_x_121) ;  /* 0xfffffffc00f08947 */ /* 0x002fea000383ffff */
[----:B------:R-:W-:Y:S05]  /*6f40*/  BRA `(.L_x_158) ;  /* 0xffffffec00847947 */ /* 0x000fea000383ffff */
.L_x_122:
[----:B0-----:R0:W1:Y:S02]  /*6f50*/  SYNCS.PHASECHK.TRANS64.TRYWAIT P0, [R9+URZ], R4 ;  /* 0x00000004090075a7 */ /* 0x001064000800017f */
[----:B-1----:R-:W-:Y:S05]  /*6f60*/  @!P0 NANOSLEEP.SYNCS 0x989680 ;  /* 0x009896800000895d */ /* 0x002fea0003900000 */
[----:B------:R-:W1:Y:S02]  /*6f70*/  @!P0 SYNCS.PHASECHK.TRANS64 P0, [R9+URZ], R4 ;  /* 0x00000004090085a7 */ /* 0x000e64000800007f */
[----:B-1----:R-:W-:Y:S05]  /*6f80*/  @!P0 BRA `(.L_x_122) ;  /* 0xfffffffc00f08947 */ /* 0x002fea000383ffff */
[----:B------:R-:W-:Y:S05]  /*6f90*/  BRA `(.L_x_159) ;  /* 0xffffffec00947947 */ /* 0x000fea000383ffff */
.L_x_123:
[----:B0-----:R0:W1:Y:S02]  /*6fa0*/  SYNCS.PHASECHK.TRANS64.TRYWAIT P0, [R6+URZ], R5 ;  /* 0x00000005060075a7 */ /* 0x001064000800017f */
[----:B-1----:R-:W-:Y:S05]  /*6fb0*/  @!P0 NANOSLEEP.SYNCS 0x989680 ;  /* 0x009896800000895d */ /* 0x002fea0003900000 */
[----:B------:R-:W1:Y:S02]  /*6fc0*/  @!P0 SYNCS.PHASECHK.TRANS64 P0, [R6+URZ], R5 ;  /* 0x00000005060085a7 */ /* 0x000e64000800007f */
[----:B-1----:R-:W-:Y:S05]  /*6fd0*/  @!P0 BRA `(.L_x_123) ;  /* 0xfffffffc00f08947 */ /* 0x002fea000383ffff */
[----:B------:R-:W-:Y:S05]  /*6fe0*/  BRA `(.L_x_160) ;  /* 0xffffffec00a47947 */ /* 0x000fea000383ffff */
.L_x_124:
[----:B0-----:R0:W1:Y:S02]  /*6ff0*/  SYNCS.PHASECHK.TRANS64.TRYWAIT P0, [R9+URZ], R4 ;  /* 0x00000004090075a7 */ /* 0x001064000800017f */
[----:B-1----:R-:W-:Y:S05]  /*7000*/  @!P0 NANOSLEEP.SYNCS 0x989680 ;  /* 0x009896800000895d */ /* 0x002fea0003900000 */
[----:B------:R-:W1:Y:S02]  /*7010*/  @!P0 SYNCS.PHASECHK.TRANS64 P0, [R9+URZ], R4 ;  /* 0x00000004090085a7 */ /* 0x000e64000800007f */
[----:B-1----:R-:W-:Y:S05]  /*7020*/  @!P0 BRA `(.L_x_124) ;  /* 0xfffffffc00f08947 */ /* 0x002fea000383ffff */
[----:B------:R-:W-:Y:S05]  /*7030*/  BRA `(.L_x_161) ;  /* 0xffffffec00b47947 */ /* 0x000fea000383ffff */
.L_x_125:
[----:B0-----:R0:W1:Y:S02]  /*7040*/  SYNCS.PHASECHK.TRANS64.TRYWAIT P0, [R6+URZ], R5 ;  /* 0x00000005060075a7 */ /* 0x001064000800017f */
[----:B-1----:R-:W-:Y:S05]  /*7050*/  @!P0 NANOSLEEP.SYNCS 0x989680 ;  /* 0x009896800000895d */ /* 0x002fea0003900000 */
[----:B------:R-:W1:Y:S02]  /*7060*/  @!P0 SYNCS.PHASECHK.TRANS64 P0, [R6+URZ], R5 ;  /* 0x00000005060085a7 */ /* 0x000e64000800007f */
[----:B-1----:R-:W-:Y:S05]  /*7070*/  @!P0 BRA `(.L_x_125) ;  /* 0xfffffffc00f08947 */ /* 0x002fea000383ffff */
[----:B------:R-:W-:Y:S05]  /*7080*/  BRA `(.L_x_162) ;  /* 0xffffffec00c47947 */ /* 0x000fea000383ffff */
.L_x_126:
[----:B0-----:R0:W1:Y:S02]  /*7090*/  SYNCS.PHASECHK.TRANS64.TRYWAIT P0, [R9+URZ], R4 ;  /* 0x00000004090075a7 */ /* 0x001064000800017f */
[----:B-1----:R-:W-:Y:S05]  /*70a0*/  @!P0 NANOSLEEP.SYNCS 0x989680 ;  /* 0x009896800000895d */ /* 0x002fea0003900000 */
[----:B------:R-:W1:Y:S02]  /*70b0*/  @!P0 SYNCS.PHASECHK.TRANS64 P0, [R9+URZ], R4 ;  /* 0x00000004090085a7 */ /* 0x000e64000800007f */
[----:B-1----:R-:W-:Y:S05]  /*70c0*/  @!P0 BRA `(.L_x_126) ;  /* 0xfffffffc00f08947 */ /* 0x002fea000383ffff */
[----:B------:R-:W-:Y:S05]  /*70d0*/  BRA `(.L_x_163) ;  /* 0xffffffec00d47947 */ /* 0x000fea000383ffff */
.L_x_127:
[----:B0-----:R0:W1:Y:S02]  /*70e0*/  SYNCS.PHASECHK.TRANS64.TRYWAIT P0, [R6+URZ], R5 ;  /* 0x00000005060075a7 */ /* 0x001064000800017f */
[----:B-1----:R-:W-:Y:S05]  /*70f0*/  @!P0 NANOSLEEP.SYNCS 0x989680 ;  /* 0x009896800000895d */ /* 0x002fea0003900000 */
[----:B------:R-:W1:Y:S02]  /*7100*/  @!P0 SYNCS.PHASECHK.TRANS64 P0, [R6+URZ], R5 ;  /* 0x00000005060085a7 */ /* 0x000e64000800007f */
[----:B-1----:R-:W-:Y:S05]  /*7110*/  @!P0 BRA `(.L_x_127) ;  /* 0xfffffffc00f08947 */ /* 0x002fea000383ffff */
[----:B------:R-:W-:Y:S05]  /*7120*/  BRA `(.L_x_164) ;  /* 0xffffffec00e47947 */ /* 0x000fea000383ffff */
.L_x_128:
[----:B0-----:R0:W1:Y:S02]  /*7130*/  SYNCS.PHASECHK.TRANS64.TRYWAIT P0, [R9+URZ], R4 ;  /* 0x00000004090075a7 */ /* 0x001064000800017f */
[----:B-1----:R-:W-:Y:S05]  /*7140*/  @!P0 NANOSLEEP.SYNCS 0x989680 ;  /* 0x009896800000895d */ /* 0x002fea0003900000 */
[----:B------:R-:W1:Y:S02]  /*7150*/  @!P0 SYNCS.PHASECHK.TRANS64 P0, [R9+URZ], R4 ;  /* 0x00000004090085a7 */ /* 0x000e64000800007f */
[----:B-1----:R-:W-:Y:S05]  /*7160*/  @!P0 BRA `(.L_x_128) ;  /* 0xfffffffc00f08947 */ /* 0x002fea000383ffff */
[----:B------:R-:W-:Y:S05]  /*7170*/  BRA `(.L_x_165) ;  /* 0xffffffec00f47947 */ /* 0x000fea000383ffff */
.L_x_129:
[----:B0-----:R0:W1:Y:S02]  /*7180*/  SYNCS.PHASECHK.TRANS64.TRYWAIT P0, [R6+URZ], R5 ;  /* 0x00000005060075a7 */ /* 0x001064000800017f */
[----:B-1----:R-:W-:Y:S05]  /*7190*/  @!P0 NANOSLEEP.SYNCS 0x989680 ;  /* 0x009896800000895d */ /* 0x002fea0003900000 */
[----:B------:R-:W1:Y:S02]  /*71a0*/  @!P0 SYNCS.PHASECHK.TRANS64 P0, [R6+URZ], R5 ;  /* 0x00000005060085a7 */ /* 0x000e64000800007f */
[----:B-1----:R-:W-:Y:S05]  /*71b0*/  @!P0 BRA `(.L_x_129) ;  /* 0xfffffffc00f08947 */ /* 0x002fea000383ffff */
[----:B------:R-:W-:Y:S05]  /*71c0*/  BRA `(.L_x_166) ;  /* 0xfffffff000047947 */ /* 0x000fea000383ffff */
.L_x_130:
[----:B0-----:R0:W1:Y:S02]  /*71d0*/  SYNCS.PHASECHK.TRANS64.TRYWAIT P0, [R9+URZ], R4 ;  /* 0x00000004090075a7 */ /* 0x001064000800017f */
[----:B-1----:R-:W-:Y:S05]  /*71e0*/  @!P0 NANOSLEEP.SYNCS 0x989680 ;  /* 0x009896800000895d */ /* 0x002fea0003900000 */
[----:B------:R-:W1:Y:S02]  /*71f0*/  @!P0 SYNCS.PHASECHK.TRANS64 P0, [R9+URZ], R4 ;  /* 0x00000004090085a7 */ /* 0x000e64000800007f */
[----:B-1----:R-:W-:Y:S05]  /*7200*/  @!P0 BRA `(.L_x_130) ;  /* 0xfffffffc00f08947 */ /* 0x002fea000383ffff */
[----:B------:R-:W-:Y:S05]  /*7210*/  BRA `(.L_x_167) ;  /* 0xfffffff000147947 */ /* 0x000fea000383ffff */
.L_x_131:
[----:B0-----:R0:W1:Y:S02]  /*7220*/  SYNCS.PHASECHK.TRANS64.TRYWAIT P0, [R6+URZ], R5 ;  /* 0x00000005060075a7 */ /* 0x001064000800017f */
[----:B-1----:R-:W-:Y:S05]  /*7230*/  @!P0 NANOSLEEP.SYNCS 0x989680 ;  /* 0x009896800000895d */ /* 0x002fea0003900000 */
[----:B------:R-:W1:Y:S02]  /*7240*/  @!P0 SYNCS.PHASECHK.TRANS64 P0, [R6+URZ], R5 ;  /* 0x00000005060085a7 */ /* 0x000e64000800007f */
[----:B-1----:R-:W-:Y:S05]  /*7250*/  @!P0 BRA `(.L_x_131) ;  /* 0xfffffffc00f08947 */ /* 0x002fea000383ffff */
[----:B------:R-:W-:Y:S05]  /*7260*/  BRA `(.L_x_168) ;  /* 0xfffffff000247947 */ /* 0x000fea000383ffff */
.L_x_132:
[----:B0-----:R0:W1:Y:S02]  /*7270*/  SYNCS.PHASECHK.TRANS64.TRYWAIT P0, [R9+URZ], R4 ;  /* 0x00000004090075a7 */ /* 0x001064000800017f */
[----:B-1----:R-:W-:Y:S05]  /*7280*/  @!P0 NANOSLEEP.SYNCS 0x989680 ;  /* 0x009896800000895d */ /* 0x002fea0003900000 */
[----:B------:R-:W1:Y:S02]  /*7290*/  @!P0 SYNCS.PHASECHK.TRANS64 P0, [R9+URZ], R4 ;  /* 0x00000004090085a7 */ /* 0x000e64000800007f */
[----:B-1----:R-:W-:Y:S05]  /*72a0*/  @!P0 BRA `(.L_x_132) ;  /* 0xfffffffc00f08947 */ /* 0x002fea000383ffff */
[----:B------:R-:W-:Y:S05]  /*72b0*/  BRA `(.L_x_169) ;  /* 0xfffffff000347947 */ /* 0x000fea000383ffff */
.L_x_133:
[----:B0-----:R0:W1:Y:S02]  /*72c0*/  SYNCS.PHASECHK.TRANS64.TRYWAIT P0, [R6+URZ], R5 ;  /* 0x00000005060075a7 */ /* 0x001064000800017f */
[----:B-1----:R-:W-:Y:S05]  /*72d0*/  @!P0 NANOSLEEP.SYNCS 0x989680 ;  /* 0x009896800000895d */ /* 0x002fea0003900000 */
[----:B------:R-:W1:Y:S02]  /*72e0*/  @!P0 SYNCS.PHASECHK.TRANS64 P0, [R6+URZ], R5 ;  /* 0x00000005060085a7 */ /* 0x000e64000800007f */
[----:B-1----:R-:W-:Y:S05]  /*72f0*/  @!P0 BRA `(.L_x_133) ;  /* 0xfffffffc00f08947 */ /* 0x002fea000383ffff */
[----:B------:R-:W-:Y:S05]  /*7300*/  BRA `(.L_x_170) ;  /* 0xfffffff000447947 */ /* 0x000fea000383ffff */
.L_x_134:
[----:B0-----:R0:W1:Y:S02]  /*7310*/  SYNCS.PHASECHK.TRANS64.TRYWAIT P0, [R9+URZ], R4 ;  /* 0x00000004090075a7 */ /* 0x001064000800017f */
[----:B-1----:R-:W-:Y:S05]  /*7320*/  @!P0 NANOSLEEP.SYNCS 0x989680 ;  /* 0x009896800000895d */ /* 0x002fea0003900000 */
[----:B------:R-:W1:Y:S02]  /*7330*/  @!P0 SYNCS.PHASECHK.TRANS64 P0, [R9+URZ], R4 ;  /* 0x00000004090085a7 */ /* 0x000e64000800007f */
[----:B-1----:R-:W-:Y:S05]  /*7340*/  @!P0 BRA `(.L_x_134) ;  /* 0xfffffffc00f08947 */ /* 0x002fea000383ffff */
[----:B------:R-:W-:Y:S05]  /*7350*/  BRA `(.L_x_171) ;  /* 0xfffffff000547947 */ /* 0x000fea000383ffff */
.L_x_135:
[----:B0-----:R0:W1:Y:S02]  /*7360*/  SYNCS.PHASECHK.TRANS64.TRYWAIT P0, [R6+URZ], R5 ;  /* 0x00000005060075a7 */ /* 0x001064000800017f */
[----:B-1----:R-:W-:Y:S05]  /*7370*/  @!P0 NANOSLEEP.SYNCS 0x989680 ;  /* 0x009896800000895d */ /* 0x002fea0003900000 */
[----:B------:R-:W1:Y:S02]  /*7380*/  @!P0 SYNCS.PHASECHK.TRANS64 P0, [R6+URZ], R5 ;  /* 0x00000005060085a7 */ /* 0x000e64000800007f */
[----:B-1----:R-:W-:Y:S05]  /*7390*/  @!P0 BRA `(.L_x_135) ;  /* 0xfffffffc00f08947 */ /* 0x002fea000383ffff */
[----:B------:R-:W-:Y:S05]  /*73a0*/  BRA `(.L_x_172) ;  /* 0xfffffff000647947 */ /* 0x000fea000383ffff */
.L_x_136:
[----:B0-----:R0:W1:Y:S02]  /*73b0*/  SYNCS.PHASECHK.TRANS64.TRYWAIT P0, [R9+URZ], R4 ;  /* 0x00000004090075a7 */ /* 0x001064000800017f */
[----:B-1----:R-:W-:Y:S05]  /*73c0*/  @!P0 NANOSLEEP.SYNCS 0x989680 ;  /* 0x009896800000895d */ /* 0x002fea0003900000 */
[----:B------:R-:W1:Y:S02]  /*73d0*/  @!P0 SYNCS.PHASECHK.TRANS64 P0, [R9+URZ], R4 ;  /* 0x00000004090085a7 */ /* 0x000e64000800007f */
[----:B-1----:R-:W-:Y:S05]  /*73e0*/  @!P0 BRA `(.L_x_136) ;  /* 0xfffffffc00f08947 */ /* 0x002fea000383ffff */
[----:B------:R-:W-:Y:S05]  /*73f0*/  BRA `(.L_x_173) ;  /* 0xfffffff000747947 */ /* 0x000fea000383ffff */
.L_x_137:
[----:B0-----:R0:W1:Y:S02]  /*7400*/  SYNCS.PHASECHK.TRANS64.TRYWAIT P0, [R6+URZ], R5 ;  /* 0x00000005060075a7 */ /* 0x001064000800017f */
[----:B-1----:R-:W-:Y:S05]  /*7410*/  @!P0 NANOSLEEP.SYNCS 0x989680 ;  /* 0x009896800000895d */ /* 0x002fea0003900000 */
[----:B------:R-:W1:Y:S02]  /*7420*/  @!P0 SYNCS.PHASECHK.TRANS64 P0, [R6+URZ], R5 ;  /* 0x00000005060085a7 */ /* 0x000e64000800007f */
[----:B-1----:R-:W-:Y:S05]  /*7430*/  @!P0 BRA `(.L_x_137) ;  /* 0xfffffffc00f08947 */ /* 0x002fea000383ffff */
[----:B------:R-:W-:Y:S05]  /*7440*/  BRA `(.L_x_174) ;  /* 0xfffffff000847947 */ /* 0x000fea000383ffff */
.L_x_138:
[----:B0-----:R0:W1:Y:S02]  /*7450*/  SYNCS.PHASECHK.TRANS64.TRYWAIT P0, [R9+URZ], R4 ;  /* 0x00000004090075a7 */ /* 0x001064000800017f */
[----:B-1----:R-:W-:Y:S05]  /*7460*/  @!P0 NANOSLEEP.SYNCS 0x989680 ;  /* 0x009896800000895d */ /* 0x002fea0003900000 */
[----:B------:R-:W1:Y:S02]  /*7470*/  @!P0 SYNCS.PHASECHK.TRANS64 P0, [R9+URZ], R4 ;  /* 0x00000004090085a7 */ /* 0x000e64000800007f */
[----:B-1----:R-:W-:Y:S05]  /*7480*/  @!P0 BRA `(.L_x_138) ;  /* 0xfffffffc00f08947 */ /* 0x002fea000383ffff */
[----:B------:R-:W-:Y:S05]  /*7490*/  BRA `(.L_x_175) ;  /* 0xfffffff000947947 */ /* 0x000fea000383ffff */
.L_x_139:
[----:B0-----:R0:W1:Y:S02]  /*74a0*/  SYNCS.PHASECHK.TRANS64.TRYWAIT P0, [R6+URZ], R5 ;  /* 0x00000005060075a7 */ /* 0x001064000800017f */
[----:B-1----:R-:W-:Y:S05]  /*74b0*/  @!P0 NANOSLEEP.SYNCS 0x989680 ;  /* 0x009896800000895d */ /* 0x002fea0003900000 */
[----:B------:R-:W1:Y:S02]  /*74c0*/  @!P0 SYNCS.PHASECHK.TRANS64 P0, [R6+URZ], R5 ;  /* 0x00000005060085a7 */ /* 0x000e64000800007f */
[----:B-1----:R-:W-:Y:S05]  /*74d0*/  @!P0 BRA `(.L_x_139) ;  /* 0xfffffffc00f08947 */ /* 0x002fea000383ffff */
[----:B------:R-:W-:Y:S05]  /*74e0*/  BRA `(.L_x_176) ;  /* 0xfffffff000a47947 */ /* 0x000fea000383ffff */
.L_x_140:
[----:B0-----:R0:W1:Y:S02]  /*74f0*/  SYNCS.PHASECHK.TRANS64.TRYWAIT P0, [R9+URZ], R4 ;  /* 0x00000004090075a7 */ /* 0x001064000800017f */
[----:B-1----:R-:W-:Y:S05]  /*7500*/  @!P0 NANOSLEEP.SYNCS 0x989680 ;  /* 0x009896800000895d */ /* 0x002fea0003900000 */
[----:B------:R-:W1:Y:S02]  /*7510*/  @!P0 SYNCS.PHASECHK.TRANS64 P0, [R9+URZ], R4 ;  /* 0x00000004090085a7 */ /* 0x000e64000800007f */
[----:B-1----:R-:W-:Y:S05]  /*7520*/  @!P0 BRA `(.L_x_140) ;  /* 0xfffffffc00f08947 */ /* 0x002fea000383ffff */
[----:B------:R-:W-:Y:S05]  /*7530*/  BRA `(.L_x_177) ;  /* 0xfffffff000b47947 */ /* 0x000fea000383ffff */
.L_x_141:
[----:B0-----:R0:W1:Y:S02]  /*7540*/  SYNCS.PHASECHK.TRANS64.TRYWAIT P0, [R6+URZ], R5 ;  /* 0x00000005060075a7 */ /* 0x001064000800017f */
[----:B-1----:R-:W-:Y:S05]  /*7550*/  @!P0 NANOSLEEP.SYNCS 0x989680 ;  /* 0x009896800000895d */ /* 0x002fea0003900000 */
[----:B------:R-:W1:Y:S02]  /*7560*/  @!P0 SYNCS.PHASECHK.TRANS64 P0, [R6+URZ], R5 ;  /* 0x00000005060085a7 */ /* 0x000e64000800007f */
[----:B-1----:R-:W-:Y:S05]  /*7570*/  @!P0 BRA `(.L_x_141) ;  /* 0xfffffffc00f08947 */ /* 0x002fea000383ffff */
[----:B------:R-:W-:Y:S05]  /*7580*/  BRA `(.L_x_178) ;  /* 0xfffffff000c47947 */ /* 0x000fea000383ffff */
.L_x_142:
[----:B0-----:R0:W1:Y:S02]  /*7590*/  SYNCS.PHASECHK.TRANS64.TRYWAIT P0, [R9+URZ], R4 ;  /* 0x00000004090075a7 */ /* 0x001064000800017f */
[----:B-1----:R-:W-:Y:S05]  /*75a0*/  @!P0 NANOSLEEP.SYNCS 0x989680 ;  /* 0x009896800000895d */ /* 0x002fea0003900000 */
[----:B------:R-:W1:Y:S02]  /*75b0*/  @!P0 SYNCS.PHASECHK.TRANS64 P0, [R9+URZ], R4 ;  /* 0x00000004090085a7 */ /* 0x000e64000800007f */
[----:B-1----:R-:W-:Y:S05]  /*75c0*/  @!P0 BRA `(.L_x_142) ;  /* 0xfffffffc00f08947 */ /* 0x002fea000383ffff */
[----:B------:R-:W-:Y:S05]  /*75d0*/  BRA `(.L_x_179) ;  /* 0xfffffff000d47947 */ /* 0x000fea000383ffff */
.L_x_143:
[----:B0-----:R0:W1:Y:S02]  /*75e0*/  SYNCS.PHASECHK.TRANS64.TRYWAIT P0, [R6+URZ], R5 ;  /* 0x00000005060075a7 */ /* 0x001064000800017f */
[----:B-1----:R-:W-:Y:S05]  /*75f0*/  @!P0 NANOSLEEP.SYNCS 0x989680 ;  /* 0x009896800000895d */ /* 0x002fea0003900000 */
[----:B------:R-:W1:Y:S02]  /*7600*/  @!P0 SYNCS.PHASECHK.TRANS64 P0, [R6+URZ], R5 ;  /* 0x00000005060085a7 */ /* 0x000e64000800007f */
[----:B-1----:R-:W-:Y:S05]  /*7610*/  @!P0 BRA `(.L_x_143) ;  /* 0xfffffffc00f08947 */ /* 0x002fea000383ffff */
[----:B------:R-:W-:Y:S05]  /*7620*/  BRA `(.L_x_180) ;  /* 0xfffffff000e47947 */ /* 0x000fea000383ffff */
.L_x_144:
[----:B0-----:R0:W1:Y:S02]  /*7630*/  SYNCS.PHASECHK.TRANS64.TRYWAIT P0, [R9+URZ], R4 ;  /* 0x00000004090075a7 */ /* 0x001064000800017f */
[----:B-1----:R-:W-:Y:S05]  /*7640*/  @!P0 NANOSLEEP.SYNCS 0x989680 ;  /* 0x009896800000895d */ /* 0x002fea0003900000 */
[----:B------:R-:W1:Y:S02]  /*7650*/  @!P0 SYNCS.PHASECHK.TRANS64 P0, [R9+URZ], R4 ;  /* 0x00000004090085a7 */ /* 0x000e64000800007f */
[----:B-1----:R-:W-:Y:S05]  /*7660*/  @!P0 BRA `(.L_x_144) ;  /* 0xfffffffc00f08947 */ /* 0x002fea000383ffff */
[----:B------:R-:W-:Y:S05]  /*7670*/  BRA `(.L_x_181) ;  /* 0xfffffff000f47947 */ /* 0x000fea000383ffff */
.L_x_145:
[----:B0-----:R0:W1:Y:S02]  /*7680*/  SYNCS.PHASECHK.TRANS64.TRYWAIT P0, [R6+URZ], R5 ;  /* 0x00000005060075a7 */ /* 0x001064000800017f */
[----:B-1----:R-:W-:Y:S05]  /*7690*/  @!P0 NANOSLEEP.SYNCS 0x989680 ;  /* 0x009896800000895d */ /* 0x002fea0003900000 */
[----:B------:R-:W1:Y:S02]  /*76a0*/  @!P0 SYNCS.PHASECHK.TRANS64 P0, [R6+URZ], R5 ;  /* 0x00000005060085a7 */ /* 0x000e64000800007f */
[----:B-1----:R-:W-:Y:S05]  /*76b0*/  @!P0 BRA `(.L_x_145) ;  /* 0xfffffffc00f08947 */ /* 0x002fea000383ffff */
[----:B------:R-:W-:Y:S05]  /*76c0*/  BRA `(.L_x_182) ;  /* 0xfffffff400047947 */ /* 0x000fea000383ffff */
.L_x_146:
[----:B0-----:R0:W1:Y:S02]  /*76d0*/  SYNCS.PHASECHK.TRANS64.TRYWAIT P0, [R9+URZ], R4 ;  /* 0x00000004090075a7 */ /* 0x001064000800017f */
[----:B-1----:R-:W-:Y:S05]  /*76e0*/  @!P0 NANOSLEEP.SYNCS 0x989680 ;  /* 0x009896800000895d */ /* 0x002fea0003900000 */
[----:B------:R-:W1:Y:S02]  /*76f0*/  @!P0 SYNCS.PHASECHK.TRANS64 P0, [R9+URZ], R4 ;  /* 0x00000004090085a7 */ /* 0x000e64000800007f */
[----:B-1----:R-:W-:Y:S05]  /*7700*/  @!P0 BRA `(.L_x_146) ;  /* 0xfffffffc00f08947 */ /* 0x002fea000383ffff */
[----:B------:R-:W-:Y:S05]  /*7710*/  BRA `(.L_x_183) ;  /* 0xfffffff400147947 */ /* 0x000fea000383ffff */
.L_x_147:
[----:B-1----:R1:W2:Y:S02]  /*7720*/  SYNCS.PHASECHK.TRANS64.TRYWAIT P0, [R6+URZ], R5 ;  /* 0x00000005060075a7 */ /* 0x0022a4000800017f */
[----:B--2---:R-:W-:Y:S05]  /*7730*/  @!P0 NANOSLEEP.SYNCS 0x989680 ;  /* 0x009896800000895d */ /* 0x004fea0003900000 */
[----:B------:R-:W2:Y:S02]  /*7740*/  @!P0 SYNCS.PHASECHK.TRANS64 P0, [R6+URZ], R5 ;  /* 0x00000005060085a7 */ /* 0x000ea4000800007f */
[----:B--2---:R-:W-:Y:S05]  /*7750*/  @!P0 BRA `(.L_x_147) ;  /* 0xfffffffc00f08947 */ /* 0x004fea000383ffff */
[----:B------:R-:W-:Y:S05]  /*7760*/  BRA `(.L_x_184) ;  /* 0xfffffff4001c7947 */ /* 0x000fea000383ffff */
.L_x_185:
[----:B------:R-:W-:-:S00]  /*7770*/  BRA `(.L_x_185) ;  /* 0xfffffffc00fc7947 */ /* 0x000fc0000383ffff */
[----:B------:R-:W-:-:S00]  /*7780*/  NOP ;  /* 0x0000000000007918 */ /* 0x000fc00000000000 */
[----:B------:R-:W-:-:S00]  /*7790*/  NOP ;  /* 0x0000000000007918 */ /* 0x000fc00000000000 */
[----:B------:R-:W-:-:S00]  /*77a0*/  NOP ;  /* 0x0000000000007918 */ /* 0x000fc00000000000 */
[----:B------:R-:W-:-:S00]  /*77b0*/  NOP ;  /* 0x0000000000007918 */ /* 0x000fc00000000000 */
[----:B------:R-:W-:-:S00]  /*77c0*/  NOP ;  /* 0x0000000000007918 */ /* 0x000fc00000000000 */
[----:B------:R-:W-:-:S00]  /*77d0*/  NOP ;  /* 0x0000000000007918 */ /* 0x000fc00000000000 */
[----:B------:R-:W-:-:S00]  /*77e0*/  NOP ;  /* 0x0000000000007918 */ /* 0x000fc00000000000 */
[----:B------:R-:W-:-:S00]  /*77f0*/  NOP ;  /* 0x0000000000007918 */ /* 0x000fc00000000000 */
.L_x_186:


//--------------------- .nv.global.init           --------------------------
	.section	.nv.global.init,"aw",@progbits
.nv.global.init:
	.type		$str$22,@object
	.size		$str$22,($str$23 - $str$22)
$str$22:
        /*0000*/ 	.byte	0x6b, 0x5f, 0x74, 0x69, 0x6c, 0x65, 0x5f, 0x63, 0x6f, 0x75, 0x6e, 0x74, 0x20, 0x3e, 0x3d, 0x20
        /*0010*/ 	.byte	0x31, 0x00
	.type		$str$23,@object
	.size		$str$23,(__unnamed_1 - $str$23)
$str$23:
        /*0012*/ 	.byte	0x2f, 0x74, 0x6d, 0x70, 0x2f, 0x63, 0x75, 0x74, 0x6c, 0x61, 0x73, 0x73, 0x5f, 0x73, 0x77, 0x65
        /*0022*/ 	.byte	0x65, 0x70, 0x5f, 0x73, 0x72, 0x63, 0x2f, 0x69, 0x6e, 0x63, 0x6c, 0x75, 0x64, 0x65, 0x2f, 0x63
        /*0032*/ 	.byte	0x75, 0x74, 0x6c, 0x61, 0x73, 0x73, 0x2f, 0x67, 0x65, 0x6d, 0x6d, 0x2f, 0x63, 0x6f, 0x6c, 0x6c
        /*0042*/ 	.byte	0x65, 0x63, 0x74, 0x69, 0x76, 0x65, 0x2f, 0x73, 0x6d, 0x39, 0x30, 0x5f, 0x6d, 0x6d, 0x61, 0x5f
        /*0052*/ 	.byte	0x74, 0x6d, 0x61, 0x5f, 0x67, 0x6d, 0x6d, 0x61, 0x5f, 0x73, 0x73, 0x5f, 0x77, 0x61, 0x72, 0x70
        /*0062*/ 	.byte	0x73, 0x70, 0x65, 0x63, 0x69, 0x61, 0x6c, 0x69, 0x7a, 0x65, 0x64, 0x2e, 0x68, 0x70, 0x70, 0x00
	.type		__unnamed_1,@object
	.size		__unnamed_1,(.L_0 - __unnamed_1)
__unnamed_1:
        /*0072*/ 	.byte	0x76, 0x6f, 0x69, 0x64, 0x20, 0x63, 0x75, 0x74, 0x6c, 0x61, 0x73, 0x73, 0x3a, 0x3a, 0x67, 0x65
        /* <DEDUP_REMOVED lines=181> */
        /*0bd2*/ 	.byte	0x79, 0x5d, 0x00
.L_0:


//--------------------- .nv.shared._ZN7cutlass13device_kernelINS_4gemm6kernel13GemmUniversalIN4cute5tupleIJiiiiEEENS1_10collective13CollectiveMmaINS1_34MainloopSm90TmaGmmaWarpSpecializedILi28ENS5_IJNS4_1CILi2EEENSA_ILi4EEENSA_ILi1EEEEEENS1_32KernelTmaWarpSpecializedPingpongEEENS5_IJNSA_ILi64EEESH_NSA_ILi32EEEEEENS_10bfloat16_tENS5_IJlSD_lEEESK_SL_NS4_8TiledMMAINS4_8MMA_AtomIJNS4_4SM904GMMA27MMA_64x64x16_F32BF16BF16_SSILNSP_5MajorE0ELSR_0ELNSP_7ScaleInE1ELSS_1EEEEEENS4_6LayoutINS5_IJSD_SD_SD_EEENS5_IJNSA_ILi0EEESX_SX_EEEEENS5_IJNS4_10UnderscoreES10_S10_EEEEENS4_23SM90_TMA_LOAD_MULTICASTENS4_14ComposedLayoutINS4_7SwizzleILi2ELi4ELi3EEENS4_18smem_ptr_flag_bitsILi16EEENSV_INS5_IJNSA_ILi8EEESI_EEENS5_IJSI_SD_EEEEEEEvNS4_8identityES13_S1D_vS1E_EENS_8epilogue10collective6detail29Sm90TmaWarpSpecializedAdapterINS1H_15DefaultEpilogueISK_SL_SL_NS1G_6thread17LinearCombinationISK_Li1EffLNS1L_9ScaleType4KindE0ELNS_15FloatRoundStyleE2ESK_EENS1_15EpilogueDefaultEEEEEvvEEEEvNT_6ParamsE --------------------------
	.section	.nv.shared._ZN7cutlass13device_kernelINS_4gemm6kernel13GemmUniversalIN4cute5tupleIJiiiiEEENS1_10collective13CollectiveMmaINS1_34MainloopSm90TmaGmmaWarpSpecializedILi28ENS5_IJNS4_1CILi2EEENSA_ILi4EEENSA_ILi1EEEEEENS1_32KernelTmaWarpSpecializedPingpongEEENS5_IJNSA_ILi64EEESH_NSA_ILi32EEEEEENS_10bfloat16_tENS5_IJlSD_lEEESK_SL_NS4_8TiledMMAINS4_8MMA_AtomIJNS4_4SM904GMMA27MMA_64x64x16_F32BF16BF16_SSILNSP_5MajorE0ELSR_0ELNSP_7ScaleInE1ELSS_1EEEEEENS4_6LayoutINS5_IJSD_SD_SD_EEENS5_IJNSA_ILi0EEESX_SX_EEEEENS5_IJNS4_10UnderscoreES10_S10_EEEEENS4_23SM90_TMA_LOAD_MULTICASTENS4_14ComposedLayoutINS4_7SwizzleILi2ELi4ELi3EEENS4_18smem_ptr_flag_bitsILi16EEENSV_INS5_IJNSA_ILi8EEESI_EEENS5_IJSI_SD_EEEEEEEvNS4_8identityES13_S1D_vS1E_EENS_8epilogue10collective6detail29Sm90TmaWarpSpecializedAdapterINS1H_15DefaultEpilogueISK_SL_SL_NS1G_6thread17LinearCombinationISK_Li1EffLNS1L_9ScaleType4KindE0ELNS_15FloatRoundStyleE2ESK_EENS1_15EpilogueDefaultEEEEEvvEEEEvNT_6ParamsE,"aw",@nobits
	.sectionflags	@""
	.align	16
	.zero		1024


//--------------------- .nv.shared.reserved.0     --------------------------
	.section	.nv.shared.reserved.0,"aw",@nobits
	.weak		__nv_reservedSMEM_offset_0_alias
	.size		__nv_reservedSMEM_offset_0_alias, 0, 0
	.other		__nv_reservedSMEM_offset_0_alias,@"STO_CUDA_RESERVED_SHARED STV_DEFAULT"
__nv_reservedSMEM_offset_0_alias:
	.zero		0


//--------------------- .nv.global                --------------------------
	.section	.nv.global,"aw",@nobits
.nv.global:
	.type		_ZN40_INTERNAL_baf61e5f_4_k_cu_572cee43_290704cute1_E,@object
	.size		_ZN40_INTERNAL_baf61e5f_4_k_cu_572cee43_290704cute1_E,(_ZN40_INTERNAL_baf61e5f_4_k_cu_572cee43_290704cuda3std3__45__cpo6cbeginE - _ZN40_INTERNAL_baf61e5f_4_k_cu_572cee43_290704cute1_E)
_ZN40_INTERNAL_baf61e5f_4_k_cu_572cee43_290704cute1_E:
	.zero		1
	.type		_ZN40_INTERNAL_baf61e5f_4_k_cu_572cee43_290704cuda3std3__45__cpo6cbeginE,@object
	.size		_ZN40_INTERNAL_baf61e5f_4_k_cu_572cee43_290704cuda3std3__45__cpo6cbeginE,(_ZN40_INTERNAL_baf61e5f_4_k_cu_572cee43_290704cuda3std3__48in_placeE - _ZN40_INTERNAL_baf61e5f_4_k_cu_572cee43_290704cuda3std3__45__cpo6cbeginE)
_ZN40_INTERNAL_baf61e5f_4_k_cu_572cee43_290704cuda3std3__45__cpo6cbeginE:
	.zero		1
	.type		_ZN40_INTERNAL_baf61e5f_4_k_cu_572cee43_290704cuda3std3__48in_placeE,@object
	.size		_ZN40_INTERNAL_baf61e5f_4_k_cu_572cee43_290704cuda3std3__48in_placeE,(_ZN40_INTERNAL_baf61e5f_4_k_cu_572cee43_290704cuda3std6ranges3__45__cpo9iter_moveE - _ZN40_INTERNAL_baf61e5f_4_k_cu_572cee43_290704cuda3std3__48in_placeE)
_ZN40_INTERNAL_baf61e5f_4_k_cu_572cee43_290704cuda3std3__48in_placeE:
	.zero		1
	.type		_ZN40_INTERNAL_baf61e5f_4_k_cu_572cee43_290704cuda3std6ranges3__45__cpo9iter_moveE,@object
	.size		_ZN40_INTERNAL_baf61e5f_4_k_cu_572cee43_290704cuda3std6ranges3__45__cpo9iter_moveE,(_ZN40_INTERNAL_baf61e5f_4_k_cu_572cee43_290704cuda3std3__45__cpo5beginE - _ZN40_INTERNAL_baf61e5f_4_k_cu_572cee43_290704cuda3std6ranges3__45__cpo9iter_moveE)
_ZN40_INTERNAL_baf61e5f_4_k_cu_572cee43_290704cuda3std6ranges3__45__cpo9iter_moveE:
	.zero		1
	.type		_ZN40_INTERNAL_baf61e5f_4_k_cu_572cee43_290704cuda3std3__45__cpo5beginE,@object
	.size		_ZN40_INTERNAL_baf61e5f_4_k_cu_572cee43_290704cuda3std3__45__cpo5beginE,(_ZN40_INTERNAL_baf61e5f_4_k_cu_572cee43_290704cuda3std3__442_GLOBAL__N__baf61e5f_4_k_cu_572cee43_290706ignoreE - _ZN40_INTERNAL_baf61e5f_4_k_cu_572cee43_290704cuda3std3__45__cpo5beginE)
_ZN40_INTERNAL_baf61e5f_4_k_cu_572cee43_290704cuda3std3__45__cpo5beginE:
	.zero		1
	.type		_ZN40_INTERNAL_baf61e5f_4_k_cu_572cee43_290704cuda3std3__442_GLOBAL__N__baf61e5f_4_k_cu_572cee43_290706ignoreE,@object
	.size		_ZN40_INTERNAL_baf61e5f_4_k_cu_572cee43_290704cuda3std3__442_GLOBAL__N__baf61e5f_4_k_cu_572cee43_290706ignoreE,(_ZN40_INTERNAL_baf61e5f_4_k_cu_572cee43_290704cute7productE - _ZN40_INTERNAL_baf61e5f_4_k_cu_572cee43_290704cuda3std3__442_GLOBAL__N__baf61e5f_4_k_cu_572cee43_290706ignoreE)
_ZN40_INTERNAL_baf61e5f_4_k_cu_572cee43_290704cuda3std3__442_GLOBAL__N__baf61e5f_4_k_cu_572cee43_290706ignoreE:
	.zero		1
	.type		_ZN40_INTERNAL_baf61e5f_4_k_cu_572cee43_290704cute7productE,@object
	.size		_ZN40_INTERNAL_baf61e5f_4_k_cu_572cee43_290704cute7productE,(_ZN40_INTERNAL_baf61e5f_4_k_cu_572cee43_290704cuda3std3__45__cpo3endE - _ZN40_INTERNAL_baf61e5f_4_k_cu_572cee43_290704cute7productE)
_ZN40_INTERNAL_baf61e5f_4_k_cu_572cee43_290704cute7productE:
	.zero		1
	.type		_ZN40_INTERNAL_baf61e5f_4_k_cu_572cee43_290704cuda3std3__45__cpo3endE,@object
	.size		_ZN40_INTERNAL_baf61e5f_4_k_cu_572cee43_290704cuda3std3__45__cpo3endE,(_ZN40_INTERNAL_baf61e5f_4_k_cu_572cee43_290704cuda3std3__419piecewise_constructE - _ZN40_INTERNAL_baf61e5f_4_k_cu_572cee43_290704cuda3std3__45__cpo3endE)
_ZN40_INTERNAL_baf61e5f_4_k_cu_572cee43_290704cuda3std3__45__cpo3endE:
	.zero		1
	.type		_ZN40_INTERNAL_baf61e5f_4_k_cu_572cee43_290704cuda3std3__419piecewise_constructE,@object
	.size		_ZN40_INTERNAL_baf61e5f_4_k_cu_572cee43_290704cuda3std3__419piecewise_constructE,(_ZN40_INTERNAL_baf61e5f_4_k_cu_572cee43_290704cuda3std3__45__cpo4cendE - _ZN40_INTERNAL_baf61e5f_4_k_cu_572cee43_290704cuda3std3__419piecewise_constructE)
_ZN40_INTERNAL_baf61e5f_4_k_cu_572cee43_290704cuda3std3__419piecewise_constructE:
	.zero		1
	.type		_ZN40_INTERNAL_baf61e5f_4_k_cu_572cee43_290704cuda3std3__45__cpo4cendE,@object
	.size		_ZN40_INTERNAL_baf61e5f_4_k_cu_572cee43_290704cuda3std3__45__cpo4cendE,(_ZN40_INTERNAL_baf61e5f_4_k_cu_572cee43_290704cuda3std6ranges3__45__cpo4swapE - _ZN40_INTERNAL_baf61e5f_4_k_cu_572cee43_290704cuda3std3__45__cpo4cendE)
_ZN40_INTERNAL_baf61e5f_4_k_cu_572cee43_290704cuda3std3__45__cpo4cendE:
	.zero		1
	.type		_ZN40_INTERNAL_baf61e5f_4_k_cu_572cee43_290704cuda3std6ranges3__45__cpo4swapE,@object
	.size		_ZN40_INTERNAL_baf61e5f_4_k_cu_572cee43_290704cuda3std6ranges3__45__cpo4swapE,(.L_8 - _ZN40_INTERNAL_baf61e5f_4_k_cu_572cee43_290704cuda3std6ranges3__45__cpo4swapE)
_ZN40_INTERNAL_baf61e5f_4_k_cu_572cee43_290704cuda3std6ranges3__45__cpo4swapE:
	.zero		1
.L_8:


//--------------------- .nv.constant0._ZN7cutlass13device_kernelINS_4gemm6kernel13GemmUniversalIN4cute5tupleIJiiiiEEENS1_10collective13CollectiveMmaINS1_34MainloopSm90TmaGmmaWarpSpecializedILi28ENS5_IJNS4_1CILi2EEENSA_ILi4EEENSA_ILi1EEEEEENS1_32KernelTmaWarpSpecializedPingpongEEENS5_IJNSA_ILi64EEESH_NSA_ILi32EEEEEENS_10bfloat16_tENS5_IJlSD_lEEESK_SL_NS4_8TiledMMAINS4_8MMA_AtomIJNS4_4SM904GMMA27MMA_64x64x16_F32BF16BF16_SSILNSP_5MajorE0ELSR_0ELNSP_7ScaleInE1ELSS_1EEEEEENS4_6LayoutINS5_IJSD_SD_SD_EEENS5_IJNSA_ILi0EEESX_SX_EEEEENS5_IJNS4_10UnderscoreES10_S10_EEEEENS4_23SM90_TMA_LOAD_MULTICASTENS4_14ComposedLayoutINS4_7SwizzleILi2ELi4ELi3EEENS4_18smem_ptr_flag_bitsILi16EEENSV_INS5_IJNSA_ILi8EEESI_EEENS5_IJSI_SD_EEEEEEEvNS4_8identityES13_S1D_vS1E_EENS_8epilogue10collective6detail29Sm90TmaWarpSpecializedAdapterINS1H_15DefaultEpilogueISK_SL_SL_NS1G_6thread17LinearCombinationISK_Li1EffLNS1L_9ScaleType4KindE0ELNS_15FloatRoundStyleE2ESK_EENS1_15EpilogueDefaultEEEEEvvEEEEvNT_6ParamsE --------------------------
	.section	.nv.constant0._ZN7cutlass13device_kernelINS_4gemm6kernel13GemmUniversalIN4cute5tupleIJiiiiEEENS1_10collective13CollectiveMmaINS1_34MainloopSm90TmaGmmaWarpSpecializedILi28ENS5_IJNS4_1CILi2EEENSA_ILi4EEENSA_ILi1EEEEEENS1_32KernelTmaWarpSpecializedPingpongEEENS5_IJNSA_ILi64EEESH_NSA_ILi32EEEEEENS_10bfloat16_tENS5_IJlSD_lEEESK_SL_NS4_8TiledMMAINS4_8MMA_AtomIJNS4_4SM904GMMA27MMA_64x64x16_F32BF16BF16_SSILNSP_5MajorE0ELSR_0ELNSP_7ScaleInE1ELSS_1EEEEEENS4_6LayoutINS5_IJSD_SD_SD_EEENS5_IJNSA_ILi0EEESX_SX_EEEEENS5_IJNS4_10UnderscoreES10_S10_EEEEENS4_23SM90_TMA_LOAD_MULTICASTENS4_14ComposedLayoutINS4_7SwizzleILi2ELi4ELi3EEENS4_18smem_ptr_flag_bitsILi16EEENSV_INS5_IJNSA_ILi8EEESI_EEENS5_IJSI_SD_EEEEEEEvNS4_8identityES13_S1D_vS1E_EENS_8epilogue10collective6detail29Sm90TmaWarpSpecializedAdapterINS1H_15DefaultEpilogueISK_SL_SL_NS1G_6thread17LinearCombinationISK_Li1EffLNS1L_9ScaleType4KindE0ELNS_15FloatRoundStyleE2ESK_EENS1_15EpilogueDefaultEEEEEvvEEEEvNT_6ParamsE,"a",@progbits
	.sectionflags	@""
	.align	4
.nv.constant0._ZN7cutlass13device_kernelINS_4gemm6kernel13GemmUniversalIN4cute5tupleIJiiiiEEENS1_10collective13CollectiveMmaINS1_34MainloopSm90TmaGmmaWarpSpecializedILi28ENS5_IJNS4_1CILi2EEENSA_ILi4EEENSA_ILi1EEEEEENS1_32KernelTmaWarpSpecializedPingpongEEENS5_IJNSA_ILi64EEESH_NSA_ILi32EEEEEENS_10bfloat16_tENS5_IJlSD_lEEESK_SL_NS4_8TiledMMAINS4_8MMA_AtomIJNS4_4SM904GMMA27MMA_64x64x16_F32BF16BF16_SSILNSP_5MajorE0ELSR_0ELNSP_7ScaleInE1ELSS_1EEEEEENS4_6LayoutINS5_IJSD_SD_SD_EEENS5_IJNSA_ILi0EEESX_SX_EEEEENS5_IJNS4_10UnderscoreES10_S10_EEEEENS4_23SM90_TMA_LOAD_MULTICASTENS4_14ComposedLayoutINS4_7SwizzleILi2ELi4ELi3EEENS4_18smem_ptr_flag_bitsILi16EEENSV_INS5_IJNSA_ILi8EEESI_EEENS5_IJSI_SD_EEEEEEEvNS4_8identityES13_S1D_vS1E_EENS_8epilogue10collective6detail29Sm90TmaWarpSpecializedAdapterINS1H_15DefaultEpilogueISK_SL_SL_NS1G_6thread17LinearCombinationISK_Li1EffLNS1L_9ScaleType4KindE0ELNS_15FloatRoundStyleE2ESK_EENS1_15EpilogueDefaultEEEEEvvEEEEvNT_6ParamsE:
	.zero		1664


//--------------------- SYMBOLS --------------------------

	.type		.nv.reservedSmem.offset0,@object
	.size		.nv.reservedSmem.offset0,0x4
	.type		__assertfail,@function
